	.target	sm_90a

	.elftype	@"ET_EXEC"


//--------------------- .note.nv.tkinfo           --------------------------
	.section	.note.nv.tkinfo,"",@"SHT_NOTE"
	.sectionflags	@"SHF_NOTE_NV_TKINFO"
	.tkinfo
        /*0018*/ 	.word	0x00000002
        /*0030*/ 	.string	""
        /*0030*/ 	.string	"ptxas"
        /*0030*/ 	.string	"Cuda compilation tools, release 13.0, V13.0.88"
        /*0030*/ 	.string	"Build cuda_13.0.r13.0/compiler.36424714_0"
        /*0030*/ 	.string	"-v  -suppress-debug-info  -lineinfo  -arch sm_90a "



//--------------------- .note.nv.cuinfo           --------------------------
	.section	.note.nv.cuinfo,"",@"SHT_NOTE"
	.sectionflags	@"SHF_NOTE_NV_CUINFO"
        /*0018*/ 	.short	0x0002
        /*001a*/ 	.short	0x005a
        /*001c*/ 	.short	0x0082
	.zero		2


//--------------------- .nv.info                  --------------------------
	.section	.nv.info,"",@"SHT_CUDA_INFO"
	.align	4


	//----- nvinfo : EIATTR_REGCOUNT
	.align		4
        /*0000*/ 	.byte	0x04, 0x2f
        /*0002*/ 	.short	(.L_1 - .L_0)
	.align		4
.L_0:
        /*0004*/ 	.word	index@(matmul_kernel)
        /*0008*/ 	.word	0x000000ff


	//----- nvinfo : EIATTR_FRAME_SIZE
	.align		4
.L_1:
        /*000c*/ 	.byte	0x04, 0x11
        /*000e*/ 	.short	(.L_3 - .L_2)
	.align		4
.L_2:
        /*0010*/ 	.word	index@(matmul_kernel)
        /*0014*/ 	.word	0x000000b8


	//----- nvinfo : EIATTR_MIN_STACK_SIZE
	.align		4
.L_3:
        /*0018*/ 	.byte	0x04, 0x12
        /*001a*/ 	.short	(.L_5 - .L_4)
	.align		4
.L_4:
        /*001c*/ 	.word	index@(matmul_kernel)
        /*0020*/ 	.word	0x000000b8
.L_5:


//--------------------- .nv.compat                --------------------------
	.section	.nv.compat,"",@"SHT_CUDA_COMPAT_INFO"
	.align	4
        /*0000*/ 	.byte	0x02, 0x09, 0x01, 0x00, 0x02, 0x02, 0x01, 0x00, 0x02, 0x05, 0x05, 0x00, 0x03, 0x07, 0x01, 0x01
        /*0010*/ 	.byte	0x02, 0x03, 0x00, 0x00, 0x02, 0x06, 0x01, 0x00, 0x04, 0x0b, 0x08, 0x00, 0x00, 0x00, 0x00, 0x00
        /*0020*/ 	.byte	0x00, 0x00, 0x00, 0x00


//--------------------- .nv.info.matmul_kernel    --------------------------
	.section	.nv.info.matmul_kernel,"",@"SHT_CUDA_INFO"
	.sectionflags	@""
	.align	4


	//----- nvinfo : EIATTR_CUDA_API_VERSION
	.align		4
        /*0000*/ 	.byte	0x04, 0x37
        /*0002*/ 	.short	(.L_7 - .L_6)
.L_6:
        /*0004*/ 	.word	0x00000082


	//----- nvinfo : EIATTR_KPARAM_INFO
	.align		4
.L_7:
        /*0008*/ 	.byte	0x04, 0x17
        /*000a*/ 	.short	(.L_9 - .L_8)
.L_8:
        /*000c*/ 	.word	0x00000000
        /*0010*/ 	.short	0x000d
        /*0012*/ 	.short	0x0048
        /*0014*/ 	.byte	0x00, 0xf4, 0x21, 0x00


	//----- nvinfo : EIATTR_KPARAM_INFO
	.align		4
.L_9:
        /*0018*/ 	.byte	0x04, 0x17
        /*001a*/ 	.short	(.L_11 - .L_10)
.L_10:
        /*001c*/ 	.word	0x00000000
        /*0020*/ 	.short	0x000c
        /*0022*/ 	.short	0x0040
        /*0024*/ 	.byte	0x00, 0xf4, 0x21, 0x00


	//----- nvinfo : EIATTR_KPARAM_INFO
	.align		4
.L_11:
        /*0028*/ 	.byte	0x04, 0x17
        /*002a*/ 	.short	(.L_13 - .L_12)
.L_12:
        /*002c*/ 	.word	0x00000000
        /*0030*/ 	.short	0x000b
        /*0032*/ 	.short	0x0038
        /*0034*/ 	.byte	0x00, 0xf0, 0x11, 0x00


	//----- nvinfo : EIATTR_KPARAM_INFO
	.align		4
.L_13:
        /*0038*/ 	.byte	0x04, 0x17
        /*003a*/ 	.short	(.L_15 - .L_14)
.L_14:
        /*003c*/ 	.word	0x00000000
        /*0040*/ 	.short	0x000a
        /*0042*/ 	.short	0x0034
        /*0044*/ 	.byte	0x00, 0xf0, 0x11, 0x00


	//----- nvinfo : EIATTR_KPARAM_INFO
	.align		4
.L_15:
        /*0048*/ 	.byte	0x04, 0x17
        /*004a*/ 	.short	(.L_17 - .L_16)
.L_16:
        /*004c*/ 	.word	0x00000000
        /*0050*/ 	.short	0x0009
        /*0052*/ 	.short	0x0030
        /*0054*/ 	.byte	0x00, 0xf0, 0x11, 0x00


	//----- nvinfo : EIATTR_KPARAM_INFO
	.align		4
.L_17:
        /*0058*/ 	.byte	0x04, 0x17
        /*005a*/ 	.short	(.L_19 - .L_18)
.L_18:
        /*005c*/ 	.word	0x00000000
        /*0060*/ 	.short	0x0008
        /*0062*/ 	.short	0x002c
        /*0064*/ 	.byte	0x00, 0xf0, 0x11, 0x00


	//----- nvinfo : EIATTR_KPARAM_INFO
	.align		4
.L_19:
        /*0068*/ 	.byte	0x04, 0x17
        /*006a*/ 	.short	(.L_21 - .L_20)
.L_20:
        /*006c*/ 	.word	0x00000000
        /*0070*/ 	.short	0x0007
        /*0072*/ 	.short	0x0028
        /*0074*/ 	.byte	0x00, 0xf0, 0x11, 0x00


	//----- nvinfo : EIATTR_KPARAM_INFO
	.align		4
.L_21:
        /*0078*/ 	.byte	0x04, 0x17
        /*007a*/ 	.short	(.L_23 - .L_22)
.L_22:
        /*007c*/ 	.word	0x00000000
        /*0080*/ 	.short	0x0006
        /*0082*/ 	.short	0x0024
        /*0084*/ 	.byte	0x00, 0xf0, 0x11, 0x00


	//----- nvinfo : EIATTR_KPARAM_INFO
	.align		4
.L_23:
        /*0088*/ 	.byte	0x04, 0x17
        /*008a*/ 	.short	(.L_25 - .L_24)
.L_24:
        /*008c*/ 	.word	0x00000000
        /*0090*/ 	.short	0x0005
        /*0092*/ 	.short	0x0020
        /*0094*/ 	.byte	0x00, 0xf0, 0x11, 0x00


	//----- nvinfo : EIATTR_KPARAM_INFO
	.align		4
.L_25:
        /*0098*/ 	.byte	0x04, 0x17
        /*009a*/ 	.short	(.L_27 - .L_26)
.L_26:
        /*009c*/ 	.word	0x00000000
        /*00a0*/ 	.short	0x0004
        /*00a2*/ 	.short	0x001c
        /*00a4*/ 	.byte	0x00, 0xf0, 0x11, 0x00


	//----- nvinfo : EIATTR_KPARAM_INFO
	.align		4
.L_27:
        /*00a8*/ 	.byte	0x04, 0x17
        /*00aa*/ 	.short	(.L_29 - .L_28)
.L_28:
        /*00ac*/ 	.word	0x00000000
        /*00b0*/ 	.short	0x0003
        /*00b2*/ 	.short	0x0018
        /*00b4*/ 	.byte	0x00, 0xf0, 0x11, 0x00


	//----- nvinfo : EIATTR_KPARAM_INFO
	.align		4
.L_29:
        /*00b8*/ 	.byte	0x04, 0x17
        /*00ba*/ 	.short	(.L_31 - .L_30)
.L_30:
        /*00bc*/ 	.word	0x00000000
        /*00c0*/ 	.short	0x0002
        /*00c2*/ 	.short	0x0010
        /*00c4*/ 	.byte	0x00, 0xf4, 0x21, 0x00


	//----- nvinfo : EIATTR_KPARAM_INFO
	.align		4
.L_31:
        /*00c8*/ 	.byte	0x04, 0x17
        /*00ca*/ 	.short	(.L_33 - .L_32)
.L_32:
        /*00cc*/ 	.word	0x00000000
        /*00d0*/ 	.short	0x0001
        /*00d2*/ 	.short	0x0008
        /*00d4*/ 	.byte	0x00, 0xf4, 0x21, 0x00


	//----- nvinfo : EIATTR_KPARAM_INFO
	.align		4
.L_33:
        /*00d8*/ 	.byte	0x04, 0x17
        /*00da*/ 	.short	(.L_35 - .L_34)
.L_34:
        /*00dc*/ 	.word	0x00000000
        /*00e0*/ 	.short	0x0000
        /*00e2*/ 	.short	0x0000
        /*00e4*/ 	.byte	0x00, 0xf4, 0x21, 0x00


	//----- nvinfo : EIATTR_SPARSE_MMA_MASK
	.align		4
.L_35:
        /*00e8*/ 	.byte	0x03, 0x50
        /*00ea*/ 	.short	0x0000


	//----- nvinfo : EIATTR_MAXREG_COUNT
	.align		4
        /*00ec*/ 	.byte	0x03, 0x1b
        /*00ee*/ 	.short	0x00ff


	//----- nvinfo : EIATTR_NUM_BARRIERS
	.align		4
        /*00f0*/ 	.byte	0x02, 0x4c
        /*00f2*/ 	.byte	0x01
	.zero		1


	//----- nvinfo : EIATTR_ANNOTATIONS
	.align		4
        /*00f4*/ 	.byte	0x04, 0x55
        /*00f6*/ 	.short	(.L_37 - .L_36)


	//   ....[0]....
.L_36:
        /*00f8*/ 	.word	0x00000001
        /*00fc*/ 	.byte	0xe0, 0x05, 0x00, 0x00, 0x01, 0x00, 0x00, 0x00, 0x10, 0x06, 0x00, 0x00, 0x01, 0x00, 0x00, 0x00
        /* <DEDUP_REMOVED lines=44> */
        /*03cc*/ 	.byte	0x10, 0x92, 0x00, 0x00


	//----- nvinfo : EIATTR_MERCURY_ISA_VERSION
	.align		4
.L_37:
        /*03d0*/ 	.byte	0x03, 0x5f
        /*03d2*/ 	.short	0x0101


	//----- nvinfo : EIATTR_EXIT_INSTR_OFFSETS
	.align		4
        /*03d4*/ 	.byte	0x04, 0x1c
        /*03d6*/ 	.short	(.L_39 - .L_38)


	//   ....[0]....
.L_38:
        /*03d8*/ 	.word	0x000099e0


	//   ....[1]....
        /*03dc*/ 	.word	0x00009a10


	//----- nvinfo : EIATTR_REQNTID
	.align		4
.L_39:
        /*03e0*/ 	.byte	0x04, 0x10
        /*03e2*/ 	.short	(.L_41 - .L_40)
.L_40:
        /*03e4*/ 	.word	0x00000080
        /*03e8*/ 	.word	0x00000001
        /*03ec*/ 	.word	0x00000001


	//----- nvinfo : EIATTR_CBANK_PARAM_SIZE
	.align		4
.L_41:
        /*03f0*/ 	.byte	0x03, 0x19
        /*03f2*/ 	.short	0x0050


	//----- nvinfo : EIATTR_PARAM_CBANK
	.align		4
        /*03f4*/ 	.byte	0x04, 0x0a
        /*03f6*/ 	.short	(.L_43 - .L_42)
	.align		4
.L_42:
        /*03f8*/ 	.word	index@(.nv.constant0.matmul_kernel)
        /*03fc*/ 	.short	0x0210
        /*03fe*/ 	.short	0x0050


	//----- nvinfo : EIATTR_SW_WAR
	.align		4
.L_43:
        /*0400*/ 	.byte	0x04, 0x36
        /*0402*/ 	.short	(.L_45 - .L_44)
.L_44:
        /*0404*/ 	.word	0x00000008
.L_45:


//--------------------- .nv.callgraph             --------------------------
	.section	.nv.callgraph,"",@"SHT_CUDA_CALLGRAPH"
	.align	4
	.sectionentsize	8
	.align		4
        /*0000*/ 	.word	0x00000000
	.align		4
        /*0004*/ 	.word	0xffffffff
	.align		4
        /*0008*/ 	.word	0x00000000
	.align		4
        /*000c*/ 	.word	0xfffffffe
	.align		4
        /*0010*/ 	.word	0x00000000
	.align		4
        /*0014*/ 	.word	0xfffffffd
	.align		4
        /*0018*/ 	.word	0x00000000
	.align		4
        /*001c*/ 	.word	0xfffffffc


//--------------------- .text.matmul_kernel       --------------------------
	.section	.text.matmul_kernel,"ax",@progbits
	.align	128
        .global         matmul_kernel
        .type           matmul_kernel,@function
        .size           matmul_kernel,(.L_x_4 - matmul_kernel)
        .other          matmul_kernel,@"STO_CUDA_ENTRY STV_DEFAULT"
matmul_kernel:
.text.matmul_kernel:
[----:B------:R-:W0:Y:S08]  /*0000*/  LDC R1, c[0x0][0x28] ;  /* 0x00000a00ff017b82 */ /* 0x000e300000000800 */
[----:B------:R-:W1:Y:S01]  /*0010*/  LDC.64 R96, c[0x0][0x228] ;  /* 0x00008a00ff607b82 */ /* 0x000e620000000a00 */
[----:B------:R-:W2:Y:S01]  /*0020*/  S2R R5, SR_CTAID.X ;  /* 0x0000000000057919 */ /* 0x000ea20000002500 */
[----:B0-----:R-:W-:Y:S01]  /*0030*/  VIADD R1, R1, 0xffffff48 ;  /* 0xffffff4801017836 */ /* 0x001fe20000000000 */
[----:B------:R-:W-:Y:S01]  /*0040*/  ULDC.64 UR8, c[0x0][0x208] ;  /* 0x0000820000087ab9 */ /* 0x000fe20000000a00 */
[----:B------:R-:W-:Y:S01]  /*0050*/  ULDC UR7, c[0x0][0x230] ;  /* 0x00008c0000077ab9 */ /* 0x000fe20000000800 */
[----:B------:R-:W0:Y:S03]  /*0060*/  S2R R40, SR_TID.X ;  /* 0x0000000000287919 */ /* 0x000e260000002100 */
[----:B------:R-:W3:Y:S01]  /*0070*/  LDC R162, c[0x0][0x230] ;  /* 0x00008c00ffa27b82 */ /* 0x000ee20000000800 */
[----:B-1----:R-:W-:-:S05]  /*0080*/  VIADD R0, R97, 0xff ;  /* 0x000000ff61007836 */ /* 0x002fca0000000000 */
[----:B------:R-:W-:Y:S01]  /*0090*/  SHF.R.S32.HI R3, RZ, 0x1f, R0 ;  /* 0x0000001fff037819 */ /* 0x000fe20000011400 */
[----:B---3--:R-:W-:-:S03]  /*00a0*/  VIADD R162, R162, 0x1f ;  /* 0x0000001fa2a27836 */ /* 0x008fc60000000000 */
[----:B------:R-:W-:Y:S02]  /*00b0*/  LEA.HI R3, R3, R0, RZ, 0x8 ;  /* 0x0000000003037211 */ /* 0x000fe400078f40ff */
[----:B--2---:R-:W-:Y:S02]  /*00c0*/  IABS R8, R5 ;  /* 0x0000000500087213 */ /* 0x004fe40000000000 */
[----:B------:R-:W-:Y:S02]  /*00d0*/  SHF.R.S32.HI R3, RZ, 0x8, R3 ;  /* 0x00000008ff037819 */ /* 0x000fe40000011403 */
[----:B0-----:R-:W-:Y:S02]  /*00e0*/  SHF.R.U32.HI R47, RZ, 0x5, R40 ;  /* 0x00000005ff2f7819 */ /* 0x001fe40000011628 */
[----:B------:R-:W-:Y:S01]  /*00f0*/  LOP3.LUT R164, R40, 0x1f, RZ, 0xc0, !PT ;  /* 0x0000001f28a47812 */ /* 0x000fe200078ec0ff */
[----:B------:R-:W-:Y:S01]  /*0100*/  IMAD.SHL.U32 R4, R3, 0x8, RZ ;  /* 0x0000000803047824 */ /* 0x000fe200078e00ff */
[----:B------:R-:W-:-:S04]  /*0110*/  SGXT.U32 R47, R47, 0x2 ;  /* 0x000000022f2f781a */ /* 0x000fc80000000000 */
[-C--:B------:R-:W-:Y:S02]  /*0120*/  IABS R7, R4.reuse ;  /* 0x0000000400077213 */ /* 0x080fe40000000000 */
[----:B------:R-:W-:Y:S02]  /*0130*/  IABS R10, R4 ;  /* 0x00000004000a7213 */ /* 0x000fe40000000000 */
[----:B------:R-:W0:Y:S01]  /*0140*/  I2F.RP R0, R7 ;  /* 0x0000000700007306 */ /* 0x000e220000209400 */
[C---:B------:R-:W-:Y:S02]  /*0150*/  LOP3.LUT R225, R47.reuse, 0x4, RZ, 0xfc, !PT ;  /* 0x000000042fe17812 */ /* 0x040fe400078efcff */
[C---:B------:R-:W-:Y:S02]  /*0160*/  LOP3.LUT R41, R47.reuse, 0x8, RZ, 0xfc, !PT ;  /* 0x000000082f297812 */ /* 0x040fe400078efcff */
[C---:B------:R-:W-:Y:S02]  /*0170*/  LOP3.LUT R227, R47.reuse, 0xc, RZ, 0xfc, !PT ;  /* 0x0000000c2fe37812 */ /* 0x040fe400078efcff */
[----:B------:R-:W-:-:S02]  /*0180*/  LOP3.LUT R43, R47, 0x10, RZ, 0xfc, !PT ;  /* 0x000000102f2b7812 */ /* 0x000fc400078efcff */
[C---:B------:R-:W-:Y:S02]  /*0190*/  LOP3.LUT R229, R47.reuse, 0x14, RZ, 0xfc, !PT ;  /* 0x000000142fe57812 */ /* 0x040fe400078efcff */
[C---:B------:R-:W-:Y:S02]  /*01a0*/  LOP3.LUT R45, R47.reuse, 0x18, RZ, 0xfc, !PT ;  /* 0x000000182f2d7812 */ /* 0x040fe400078efcff */
[----:B------:R-:W-:Y:S01]  /*01b0*/  LOP3.LUT R231, R47, 0x1c, RZ, 0xfc, !PT ;  /* 0x0000001c2fe77812 */ /* 0x000fe200078efcff */
[----:B0-----:R-:W0:Y:S02]  /*01c0*/  MUFU.RCP R0, R0 ;  /* 0x0000000000007308 */ /* 0x001e240000001000 */
[----:B0-----:R-:W-:Y:S02]  /*01d0*/  VIADD R2, R0, 0xffffffe ;  /* 0x0ffffffe00027836 */ /* 0x001fe40000000000 */
[----:B------:R-:W-:-:S04]  /*01e0*/  IMAD.MOV R0, RZ, RZ, -R10 ;  /* 0x000000ffff007224 */ /* 0x000fc800078e0a0a */
[----:B------:R0:W1:Y:S02]  /*01f0*/  F2I.FTZ.U32.TRUNC.NTZ R3, R2 ;  /* 0x0000000200037305 */ /* 0x000064000021f000 */
[----:B0-----:R-:W-:Y:S02]  /*0200*/  IMAD.MOV.U32 R2, RZ, RZ, RZ ;  /* 0x000000ffff027224 */ /* 0x001fe400078e00ff */
[----:B-1----:R-:W-:-:S04]  /*0210*/  IMAD.MOV R6, RZ, RZ, -R3 ;  /* 0x000000ffff067224 */ /* 0x002fc800078e0a03 */
[----:B------:R-:W-:Y:S02]  /*0220*/  IMAD R9, R6, R7, RZ ;  /* 0x0000000706097224 */ /* 0x000fe400078e02ff */
[----:B------:R-:W-:Y:S02]  /*0230*/  IMAD.MOV.U32 R6, RZ, RZ, R8 ;  /* 0x000000ffff067224 */ /* 0x000fe400078e0008 */
[----:B------:R-:W-:-:S06]  /*0240*/  IMAD.HI.U32 R3, R3, R9, R2 ;  /* 0x0000000903037227 */ /* 0x000fcc00078e0002 */
[----:B------:R-:W-:-:S04]  /*0250*/  IMAD.HI.U32 R3, R3, R6, RZ ;  /* 0x0000000603037227 */ /* 0x000fc800078e00ff */
[----:B------:R-:W-:-:S05]  /*0260*/  IMAD R0, R3, R0, R6 ;  /* 0x0000000003007224 */ /* 0x000fca00078e0206 */
[----:B------:R-:W-:-:S13]  /*0270*/  ISETP.GT.U32.AND P1, PT, R7, R0, PT ;  /* 0x000000000700720c */ /* 0x000fda0003f24070 */
[----:B------:R-:W-:Y:S02]  /*0280*/  @!P1 IMAD.IADD R0, R0, 0x1, -R7 ;  /* 0x0000000100009824 */ /* 0x000fe400078e0a07 */
[----:B------:R-:W-:Y:S01]  /*0290*/  @!P1 VIADD R3, R3, 0x1 ;  /* 0x0000000103039836 */ /* 0x000fe20000000000 */
[----:B------:R-:W-:Y:S02]  /*02a0*/  ISETP.NE.AND P1, PT, R4, RZ, PT ;  /* 0x000000ff0400720c */ /* 0x000fe40003f25270 */
[----:B------:R-:W-:Y:S02]  /*02b0*/  ISETP.GE.U32.AND P0, PT, R0, R7, PT ;  /* 0x000000070000720c */ /* 0x000fe40003f06070 */
[----:B------:R-:W-:-:S04]  /*02c0*/  LOP3.LUT R0, R5, R4, RZ, 0x3c, !PT ;  /* 0x0000000405007212 */ /* 0x000fc800078e3cff */
[----:B------:R-:W-:Y:S01]  /*02d0*/  ISETP.GE.AND P2, PT, R0, RZ, PT ;  /* 0x000000ff0000720c */ /* 0x000fe20003f46270 */
[----:B------:R-:W-:-:S06]  /*02e0*/  VIADD R0, R96, 0x1f ;  /* 0x0000001f60007836 */ /* 0x000fcc0000000000 */
[----:B------:R-:W-:-:S04]  /*02f0*/  @P0 VIADD R3, R3, 0x1 ;  /* 0x0000000103030836 */ /* 0x000fc80000000000 */
[----:B------:R-:W-:Y:S01]  /*0300*/  IMAD.MOV.U32 R2, RZ, RZ, R3 ;  /* 0x000000ffff027224 */ /* 0x000fe200078e0003 */
[----:B------:R-:W-:-:S03]  /*0310*/  SHF.R.S32.HI R3, RZ, 0x1f, R0 ;  /* 0x0000001fff037819 */ /* 0x000fc60000011400 */
[----:B------:R-:W-:Y:S01]  /*0320*/  @!P2 IMAD.MOV R2, RZ, RZ, -R2 ;  /* 0x000000ffff02a224 */ /* 0x000fe200078e0a02 */
[----:B------:R-:W-:Y:S02]  /*0330*/  @!P1 LOP3.LUT R2, RZ, R4, RZ, 0x33, !PT ;  /* 0x00000004ff029212 */ /* 0x000fe400078e33ff */
[----:B------:R-:W-:-:S03]  /*0340*/  LEA.HI R3, R3, R0, RZ, 0x5 ;  /* 0x0000000003037211 */ /* 0x000fc600078f28ff */
[----:B------:R-:W-:Y:S02]  /*0350*/  IMAD.SHL.U32 R6, R2, 0x8, RZ ;  /* 0x0000000802067824 */ /* 0x000fe400078e00ff */
[----:B------:R-:W-:-:S03]  /*0360*/  IMAD.MOV R2, RZ, RZ, -R2 ;  /* 0x000000ffff027224 */ /* 0x000fc600078e0a02 */
[----:B------:R-:W-:Y:S01]  /*0370*/  LEA.HI.SX32 R3, R3, -R6, 0x1b ;  /* 0x8000000603037211 */ /* 0x000fe200078fdaff */
[----:B------:R-:W-:-:S03]  /*0380*/  IMAD R4, R4, R2, R5 ;  /* 0x0000000204047224 */ /* 0x000fc600078e0205 */
[----:B------:R-:W-:Y:S02]  /*0390*/  VIMNMX R11, R3, 0x8, PT ;  /* 0x00000008030b7848 */ /* 0x000fe40003fe0100 */
[----:B------:R-:W-:Y:S02]  /*03a0*/  IABS R9, R4 ;  /* 0x0000000400097213 */ /* 0x000fe40000000000 */
[----:B------:R-:W-:-:S04]  /*03b0*/  IABS R7, R11 ;  /* 0x0000000b00077213 */ /* 0x000fc80000000000 */
[----:B------:R-:W0:Y:S08]  /*03c0*/  I2F.RP R0, R7 ;  /* 0x0000000700007306 */ /* 0x000e300000209400 */
[----:B0-----:R-:W0:Y:S02]  /*03d0*/  MUFU.RCP R0, R0 ;  /* 0x0000000000007308 */ /* 0x001e240000001000 */
[----:B0-----:R-:W-:-:S06]  /*03e0*/  VIADD R3, R0, 0xffffffe ;  /* 0x0ffffffe00037836 */ /* 0x001fcc0000000000 */
[----:B------:R-:W0:Y:S02]  /*03f0*/  F2I.FTZ.U32.TRUNC.NTZ R3, R3 ;  /* 0x0000000300037305 */ /* 0x000e24000021f000 */
[----:B0-----:R-:W-:-:S04]  /*0400*/  IMAD.MOV R8, RZ, RZ, -R3 ;  /* 0x000000ffff087224 */ /* 0x001fc800078e0a03 */
[----:B------:R-:W-:Y:S01]  /*0410*/  IMAD.MOV.U32 R2, RZ, RZ, R8 ;  /* 0x000000ffff027224 */ /* 0x000fe200078e0008 */
[----:B------:R-:W-:-:S03]  /*0420*/  IABS R8, R11 ;  /* 0x0000000b00087213 */ /* 0x000fc60000000000 */
[----:B------:R-:W-:Y:S02]  /*0430*/  IMAD R5, R2, R7, RZ ;  /* 0x0000000702057224 */ /* 0x000fe400078e02ff */
[----:B------:R-:W-:Y:S02]  /*0440*/  IMAD.MOV.U32 R2, RZ, RZ, RZ ;  /* 0x000000ffff027224 */ /* 0x000fe400078e00ff */
[----:B------:R-:W-:Y:S02]  /*0450*/  IMAD.MOV R0, RZ, RZ, -R8 ;  /* 0x000000ffff007224 */ /* 0x000fe400078e0a08 */
        /* <DEDUP_REMOVED lines=9> */
[----:B------:R-:W-:-:S07]  /*04f0*/  ISETP.GE.AND P2, PT, R0, RZ, PT ;  /* 0x000000ff0000720c */ /* 0x000fce0003f46270 */
[----:B------:R-:W-:Y:S01]  /*0500*/  @P0 VIADD R2, R2, 0x1 ;  /* 0x0000000102020836 */ /* 0x000fe20000000000 */
[----:B------:R-:W-:-:S05]  /*0510*/  ISETP.GT.AND P0, PT, R162, 0x1f, PT ;  /* 0x0000001fa200780c */ /* 0x000fca0003f04270 */
[----:B------:R-:W-:Y:S01]  /*0520*/  @!P2 IMAD.MOV R2, RZ, RZ, -R2 ;  /* 0x000000ffff02a224 */ /* 0x000fe200078e0a02 */
[----:B------:R-:W-:-:S05]  /*0530*/  @!P1 LOP3.LUT R2, RZ, R11, RZ, 0x33, !PT ;  /* 0x0000000bff029212 */ /* 0x000fca00078e33ff */
[----:B------:R-:W-:Y:S02]  /*0540*/  IMAD.MOV R0, RZ, RZ, -R2 ;  /* 0x000000ffff007224 */ /* 0x000fe400078e0a02 */
[----:B------:R-:W-:Y:S02]  /*0550*/  IMAD.SHL.U32 R2, R2, 0x100, RZ ;  /* 0x0000010002027824 */ /* 0x000fe400078e00ff */
[----:B------:R-:W-:-:S03]  /*0560*/  IMAD R0, R11, R0, R4 ;  /* 0x000000000b007224 */ /* 0x000fc600078e0204 */
[----:B------:R-:W-:Y:S01]  /*0570*/  LOP3.LUT R155, R2, R47, RZ, 0xfc, !PT ;  /* 0x0000002f029b7212 */ /* 0x000fe200078efcff */
[----:B------:R-:W-:Y:S01]  /*0580*/  IMAD.IADD R3, R6, 0x1, R0 ;  /* 0x0000000106037824 */ /* 0x000fe200078e0200 */
[----:B------:R-:W-:Y:S02]  /*0590*/  LOP3.LUT R239, R2, 0x4, R47, 0xfe, !PT ;  /* 0x0000000402ef7812 */ /* 0x000fe400078efe2f */
[----:B------:R-:W-:Y:S01]  /*05a0*/  LOP3.LUT R28, R155, 0x20, RZ, 0xfc, !PT ;  /* 0x000000209b1c7812 */ /* 0x000fe200078efcff */
[----:B------:R-:W-:Y:S01]  /*05b0*/  IMAD R240, R3, 0x20, R164 ;  /* 0x0000002003f07824 */ /* 0x000fe200078e02a4 */
[C---:B------:R-:W-:Y:S02]  /*05c0*/  LOP3.LUT R30, R155.reuse, 0x24, RZ, 0xfc, !PT ;  /* 0x000000249b1e7812 */ /* 0x040fe400078efcff */
[C---:B------:R-:W-:Y:S01]  /*05d0*/  LOP3.LUT R32, R155.reuse, 0x28, RZ, 0xfc, !PT ;  /* 0x000000289b207812 */ /* 0x040fe200078efcff */
[----:B------:R0:W-:Y:S01]  /*05e0*/  STL [R1+0x94], R28 ;  /* 0x0000941c01007387 */ /* 0x0001e20000100800 */
[----:B------:R-:W-:-:S02]  /*05f0*/  LOP3.LUT R34, R155, 0x2c, RZ, 0xfc, !PT ;  /* 0x0000002c9b227812 */ /* 0x000fc400078efcff */
[C---:B------:R-:W-:Y:S01]  /*0600*/  LOP3.LUT R36, R155.reuse, 0x30, RZ, 0xfc, !PT ;  /* 0x000000309b247812 */ /* 0x040fe200078efcff */
[----:B------:R0:W-:Y:S01]  /*0610*/  STL [R1+0xac], R30 ;  /* 0x0000ac1e01007387 */ /* 0x0001e20000100800 */
[C---:B------:R-:W-:Y:S02]  /*0620*/  LOP3.LUT R38, R155.reuse, 0x34, RZ, 0xfc, !PT ;  /* 0x000000349b267812 */ /* 0x040fe400078efcff */
[C---:B------:R-:W-:Y:S01]  /*0630*/  LOP3.LUT R42, R155.reuse, 0x38, RZ, 0xfc, !PT ;  /* 0x000000389b2a7812 */ /* 0x040fe200078efcff */
[----:B------:R0:W-:Y:S01]  /*0640*/  STL [R1+0xa8], R32 ;  /* 0x0000a82001007387 */ /* 0x0001e20000100800 */
        /* <DEDUP_REMOVED lines=54> */
[----:B------:R-:W-:Y:S02]  /*09b0*/  LOP3.LUT R126, R155, 0xcc, RZ, 0xfc, !PT ;  /* 0x000000cc9b7e7812 */ /* 0x000fe400078efcff */
[C-C-:B------:R-:W-:Y:S01]  /*09c0*/  LOP3.LUT R238, R2.reuse, 0x8, R47.reuse, 0xfe, !PT ;  /* 0x0000000802ee7812 */ /* 0x140fe200078efe2f */
[----:B------:R0:W-:Y:S01]  /*09d0*/  STL [R1+0x58], R72 ;  /* 0x0000584801007387 */ /* 0x0001e20000100800 */
[----:B------:R-:W-:-:S02]  /*09e0*/  LOP3.LUT R237, R2, 0xc, R47, 0xfe, !PT ;  /* 0x0000000c02ed7812 */ /* 0x000fc400078efe2f */
[C-C-:B------:R-:W-:Y:S01]  /*09f0*/  LOP3.LUT R236, R2.reuse, 0x10, R47.reuse, 0xfe, !PT ;  /* 0x0000001002ec7812 */ /* 0x140fe200078efe2f */
[----:B------:R0:W-:Y:S01]  /*0a00*/  STL [R1+0x54], R74 ;  /* 0x0000544a01007387 */ /* 0x0001e20000100800 */
[C-C-:B------:R-:W-:Y:S02]  /*0a10*/  LOP3.LUT R235, R2.reuse, 0x14, R47.reuse, 0xfe, !PT ;  /* 0x0000001402eb7812 */ /* 0x140fe400078efe2f */
[C-C-:B------:R-:W-:Y:S01]  /*0a20*/  LOP3.LUT R234, R2.reuse, 0x18, R47.reuse, 0xfe, !PT ;  /* 0x0000001802ea7812 */ /* 0x140fe200078efe2f */
[----:B------:R0:W-:Y:S01]  /*0a30*/  STL [R1+0x50], R76 ;  /* 0x0000504c01007387 */ /* 0x0001e20000100800 */
[----:B------:R-:W-:Y:S02]  /*0a40*/  LOP3.LUT R233, R2, 0x1c, R47, 0xfe, !PT ;  /* 0x0000001c02e97812 */ /* 0x000fe400078efe2f */
        /* <DEDUP_REMOVED lines=17> */
[----:B------:R-:W-:-:S03]  /*0b60*/  LOP3.LUT R241, R155, 0xfc, RZ, 0xfc, !PT ;  /* 0x000000fc9bf17812 */ /* 0x000fc600078efcff */
[----:B------:R0:W-:Y:S04]  /*0b70*/  STL [R1+0x34], R90 ;  /* 0x0000345a01007387 */ /* 0x0001e80000100800 */
        /* <DEDUP_REMOVED lines=12> */
[----:B------:R0:W-:Y:S01]  /*0c40*/  STL [R1], R126 ;  /* 0x0000007e01007387 */ /* 0x0001e20000100800 */
[----:B------:R-:W-:Y:S05]  /*0c50*/  @P0 BRA `(.L_x_0) ;  /* 0x00000000004c0947 */ /* 0x000fea0003800000 */
[----:B------:R-:W-:Y:S01]  /*0c60*/  IMAD.SHL.U32 R0, R40, 0x20, RZ ;  /* 0x0000002028007824 */ /* 0x000fe200078e00ff */
[----:B------:R-:W-:Y:S02]  /*0c70*/  CS2R R112, SRZ ;  /* 0x0000000000707805 */ /* 0x000fe4000001ff00 */
[----:B------:R-:W-:Y:S02]  /*0c80*/  CS2R R114, SRZ ;  /* 0x0000000000727805 */ /* 0x000fe4000001ff00 */
[----:B------:R-:W-:Y:S02]  /*0c90*/  CS2R R16, SRZ ;  /* 0x0000000000107805 */ /* 0x000fe4000001ff00 */
[----:B------:R-:W-:Y:S01]  /*0ca0*/  CS2R R18, SRZ ;  /* 0x0000000000127805 */ /* 0x000fe2000001ff00 */
[----:B------:R1:W-:Y:S01]  /*0cb0*/  STL [R1+0xb0], R0 ;  /* 0x0000b00001007387 */ /* 0x0003e20000100800 */
[----:B------:R-:W-:Y:S02]  /*0cc0*/  CS2R R20, SRZ ;  /* 0x0000000000147805 */ /* 0x000fe4000001ff00 */
[----:B------:R-:W-:-:S02]  /*0cd0*/  CS2R R22, SRZ ;  /* 0x0000000000167805 */ /* 0x000fc4000001ff00 */
[----:B------:R-:W-:Y:S02]  /*0ce0*/  CS2R R24, SRZ ;  /* 0x0000000000187805 */ /* 0x000fe4000001ff00 */
[----:B------:R-:W-:Y:S02]  /*0cf0*/  CS2R R26, SRZ ;  /* 0x00000000001a7805 */ /* 0x000fe4000001ff00 */
[----:B------:R-:W-:Y:S02]  /*0d00*/  CS2R R120, SRZ ;  /* 0x0000000000787805 */ /* 0x000fe4000001ff00 */
[----:B------:R-:W-:Y:S02]  /*0d10*/  CS2R R122, SRZ ;  /* 0x00000000007a7805 */ /* 0x000fe4000001ff00 */
[----:B------:R-:W-:Y:S02]  /*0d20*/  CS2R R4, SRZ ;  /* 0x0000000000047805 */ /* 0x000fe4000001ff00 */
[----:B------:R-:W-:-:S02]  /*0d30*/  CS2R R6, SRZ ;  /* 0x0000000000067805 */ /* 0x000fc4000001ff00 */
[----:B------:R-:W-:Y:S02]  /*0d40*/  CS2R R8, SRZ ;  /* 0x0000000000087805 */ /* 0x000fe4000001ff00 */
[----:B------:R-:W-:Y:S02]  /*0d50*/  CS2R R10, SRZ ;  /* 0x00000000000a7805 */ /* 0x000fe4000001ff00 */
[----:B------:R-:W-:Y:S02]  /*0d60*/  CS2R R12, SRZ ;  /* 0x00000000000c7805 */ /* 0x000fe4000001ff00 */
[----:B------:R-:W-:Y:S01]  /*0d70*/  CS2R R14, SRZ ;  /* 0x00000000000e7805 */ /* 0x000fe2000001ff00 */
[----:B-1----:R-:W-:Y:S06]  /*0d80*/  BRA `(.L_x_1) ;  /* 0x0000007000407947 */ /* 0x002fec0003800000 */
.L_x_0:
[----:B------:R-:W-:Y:S01]  /*0d90*/  IABS R2, R97 ;  /* 0x0000006100027213 */ /* 0x000fe20000000000 */
[----:B------:R-:W-:Y:S01]  /*0da0*/  IMAD.MOV.U32 R4, RZ, RZ, RZ ;  /* 0x000000ffff047224 */ /* 0x000fe200078e00ff */
[----:B------:R-:W-:Y:S01]  /*0db0*/  IABS R0, R96 ;  /* 0x0000006000007213 */ /* 0x000fe20000000000 */
[----:B------:R-:W-:Y:S01]  /*0dc0*/  ULDC UR4, c[0x0][0x234] ;  /* 0x00008d0000047ab9 */ /* 0x000fe20000000800 */
[----:B------:R-:W1:Y:S01]  /*0dd0*/  I2F.RP R3, R2 ;  /* 0x0000000200037306 */ /* 0x000e620000209400 */
[----:B------:R-:W-:Y:S01]  /*0de0*/  IABS R10, R241 ;  /* 0x000000f1000a7213 */ /* 0x000fe20000000000 */
[----:B------:R-:W-:Y:S01]  /*0df0*/  ULDC.64 UR10, c[0x0][0x210] ;  /* 0x00008400000a7ab9 */ /* 0x000fe20000000a00 */
[----:B------:R-:W-:Y:S01]  /*0e00*/  IABS R11, R242 ;  /* 0x000000f2000b7213 */ /* 0x000fe20000000000 */
[----:B------:R-:W2:Y:S01]  /*0e10*/  LDC R161, c[0x0][0x23c] ;  /* 0x00008f00ffa17b82 */ /* 0x000ea20000000800 */
[----:B------:R-:W-:Y:S02]  /*0e20*/  IABS R13, R243 ;  /* 0x000000f3000d7213 */ /* 0x000fe40000000000 */
[----:B------:R-:W-:Y:S01]  /*0e30*/  IABS R15, R245 ;  /* 0x000000f5000f7213 */ /* 0x000fe20000000000 */
[----:B------:R-:W3:Y:S01]  /*0e40*/  I2F.RP R8, R0 ;  /* 0x0000000000087306 */ /* 0x000ee20000209400 */
[----:B------:R-:W-:-:S02]  /*0e50*/  IABS R17, R246 ;  /* 0x000000f600117213 */ /* 0x000fc40000000000 */
[----:B------:R-:W-:Y:S02]  /*0e60*/  IABS R19, R247 ;  /* 0x000000f700137213 */ /* 0x000fe40000000000 */
[----:B------:R-:W-:Y:S02]  /*0e70*/  IABS R21, R248 ;  /* 0x000000f800157213 */ /* 0x000fe40000000000 */
[----:B------:R-:W-:Y:S01]  /*0e80*/  IABS R23, R249 ;  /* 0x000000f900177213 */ /* 0x000fe20000000000 */
[----:B-1----:R-:W1:Y:S01]  /*0e90*/  MUFU.RCP R3, R3 ;  /* 0x0000000300037308 */ /* 0x002e620000001000 */
[----:B------:R-:W-:Y:S02]  /*0ea0*/  IABS R25, R250 ;  /* 0x000000fa00197213 */ /* 0x000fe40000000000 */
[----:B------:R-:W-:Y:S02]  /*0eb0*/  IABS R27, R251 ;  /* 0x000000fb001b7213 */ /* 0x000fe40000000000 */
[----:B------:R-:W-:-:S02]  /*0ec0*/  IABS R29, R252 ;  /* 0x000000fc001d7213 */ /* 0x000fc40000000000 */
[----:B------:R-:W-:Y:S01]  /*0ed0*/  IABS R31, R126 ;  /* 0x0000007e001f7213 */ /* 0x000fe20000000000 */
[----:B---3--:R-:W3:Y:S01]  /*0ee0*/  MUFU.RCP R8, R8 ;  /* 0x0000000800087308 */ /* 0x008ee20000001000 */
[----:B------:R-:W-:Y:S02]  /*0ef0*/  IABS R33, R124 ;  /* 0x0000007c00217213 */ /* 0x000fe40000000000 */
[----:B------:R-:W-:Y:S01]  /*0f00*/  IABS R35, R118 ;  /* 0x0000007600237213 */ /* 0x000fe20000000000 */
[----:B--2---:R-:W-:Y:S01]  /*0f10*/  IMAD R164, R164, R161, RZ ;  /* 0x000000a1a4a47224 */ /* 0x004fe200078e02ff */
[----:B------:R-:W-:Y:S01]  /*0f20*/  IABS R37, R116 ;  /* 0x0000007400257213 */ /* 0x000fe20000000000 */
[----:B------:R-:W-:Y:S01]  /*0f30*/  IMAD.SHL.U32 R161, R161, 0x20, RZ ;  /* 0x00000020a1a17824 */ /* 0x000fe200078e00ff */
[----:B------:R-:W-:Y:S01]  /*0f40*/  IABS R39, R110 ;  /* 0x0000006e00277213 */ /* 0x000fe20000000000 */
[----:B-1----:R-:W-:Y:S01]  /*0f50*/  VIADD R5, R3, 0xffffffe ;  /* 0x0ffffffe03057836 */ /* 0x002fe20000000000 */
[----:B------:R-:W-:-:S02]  /*0f60*/  IABS R49, R108 ;  /* 0x0000006c00317213 */ /* 0x000fc40000000000 */
[----:B------:R-:W-:Y:S02]  /*0f70*/  IABS R51, R106 ;  /* 0x0000006a00337213 */ /* 0x000fe40000000000 */
[----:B------:R-:W-:Y:S01]  /*0f80*/  IABS R53, R104 ;  /* 0x0000006800357213 */ /* 0x000fe20000000000 */
[----:B------:R-:W1:Y:S01]  /*0f90*/  F2I.FTZ.U32.TRUNC.NTZ R5, R5 ;  /* 0x0000000500057305 */ /* 0x000e62000021f000 */
[----:B------:R-:W-:Y:S01]  /*0fa0*/  IABS R55, R102 ;  /* 0x0000006600377213 */ /* 0x000fe20000000000 */
[----:B---3--:R-:W-:Y:S01]  /*0fb0*/  VIADD R6, R8, 0xffffffe ;  /* 0x0ffffffe08067836 */ /* 0x008fe20000000000 */
[----:B------:R-:W-:Y:S02]  /*0fc0*/  IABS R57, R100 ;  /* 0x0000006400397213 */ /* 0x000fe40000000000 */
[----:B------:R-:W-:Y:S02]  /*0fd0*/  IABS R59, R98 ;  /* 0x00000062003b7213 */ /* 0x000fe40000000000 */
[----:B------:R-:W-:Y:S01]  /*0fe0*/  IABS R61, R94 ;  /* 0x0000005e003d7213 */ /* 0x000fe20000000000 */
[----:B------:R2:W3:Y:S01]  /*0ff0*/  F2I.FTZ.U32.TRUNC.NTZ R7, R6 ;  /* 0x0000000600077305 */ /* 0x0004e2000021f000 */
[----:B------:R-:W-:-:S02]  /*1000*/  IABS R63, R92 ;  /* 0x0000005c003f7213 */ /* 0x000fc40000000000 */
[----:B------:R-:W-:Y:S02]  /*1010*/  IABS R65, R90 ;  /* 0x0000005a00417213 */ /* 0x000fe40000000000 */
[----:B------:R-:W-:Y:S01]  /*1020*/  IABS R67, R88 ;  /* 0x0000005800437213 */ /* 0x000fe20000000000 */
[--C-:B-1----:R-:W-:Y:S01]  /*1030*/  IMAD.MOV R9, RZ, RZ, -R5.reuse ;  /* 0x000000ffff097224 */ /* 0x102fe200078e0a05 */
[----:B------:R-:W-:Y:S01]  /*1040*/  IABS R69, R86 ;  /* 0x0000005600457213 */ /* 0x000fe20000000000 */
[----:B--2---:R-:W-:Y:S01]  /*1050*/  IMAD.MOV.U32 R6, RZ, RZ, RZ ;  /* 0x000000ffff067224 */ /* 0x004fe200078e00ff */
[----:B------:R-:W-:Y:S01]  /*1060*/  IABS R71, R84 ;  /* 0x0000005400477213 */ /* 0x000fe20000000000 */
[----:B------:R-:W-:Y:S01]  /*1070*/  IMAD R9, R9, R2, RZ ;  /* 0x0000000209097224 */ /* 0x000fe200078e02ff */
[----:B------:R-:W-:Y:S02]  /*1080*/  IABS R73, R82 ;  /* 0x0000005200497213 */ /* 0x000fe40000000000 */
[----:B------:R-:W-:Y:S01]  /*1090*/  IABS R75, R80 ;  /* 0x00000050004b7213 */ /* 0x000fe20000000000 */
[----:B------:R-:W-:Y:S01]  /*10a0*/  IMAD.HI.U32 R4, R5, R9, R4 ;  /* 0x0000000905047227 */ /* 0x000fe200078e0004 */
[----:B------:R-:W-:-:S02]  /*10b0*/  IABS R77, R78 ;  /* 0x0000004e004d7213 */ /* 0x000fc40000000000 */
[----:B------:R-:W-:Y:S01]  /*10c0*/  IABS R79, R76 ;  /* 0x0000004c004f7213 */ /* 0x000fe20000000000 */
[----:B---3--:R-:W-:Y:S01]  /*10d0*/  IMAD.MOV R3, RZ, RZ, -R7 ;  /* 0x000000ffff037224 */ /* 0x008fe200078e0a07 */
[----:B------:R-:W-:Y:S01]  /*10e0*/  IABS R81, R74 ;  /* 0x0000004a00517213 */ /* 0x000fe20000000000 */
[----:B------:R-:W-:Y:S01]  /*10f0*/  IMAD.MOV.U32 R9, RZ, RZ, R10 ;  /* 0x000000ffff097224 */ /* 0x000fe200078e000a */
[----:B------:R-:W-:Y:S01]  /*1100*/  IABS R10, R244 ;  /* 0x000000f4000a7213 */ /* 0x000fe20000000000 */
[----:B------:R-:W-:Y:S01]  /*1110*/  IMAD R3, R3, R0, RZ ;  /* 0x0000000003037224 */ /* 0x000fe200078e02ff */
[----:B------:R-:W-:Y:S01]  /*1120*/  IABS R83, R72 ;  /* 0x0000004800537213 */ /* 0x000fe20000000000 */
[C---:B------:R-:W-:Y:S01]  /*1130*/  IMAD.HI.U32 R8, R4.reuse, R11, RZ ;  /* 0x0000000b04087227 */ /* 0x040fe200078e00ff */
[----:B------:R-:W-:Y:S02]  /*1140*/  IABS R85, R70 ;  /* 0x0000004600557213 */ /* 0x000fe40000000000 */
[----:B------:R-:W-:Y:S01]  /*1150*/  IABS R87, R68 ;  /* 0x0000004400577213 */ /* 0x000fe20000000000 */
[----:B------:R-:W-:Y:S01]  /*1160*/  IMAD.HI.U32 R5, R4, R9, RZ ;  /* 0x0000000904057227 */ /* 0x000fe200078e00ff */
[----:B------:R-:W-:-:S02]  /*1170*/  IABS R89, R66 ;  /* 0x0000004200597213 */ /* 0x000fc40000000000 */
[----:B------:R-:W-:Y:S01]  /*1180*/  IABS R91, R64 ;  /* 0x00000040005b7213 */ /* 0x000fe20000000000 */
[----:B------:R-:W-:Y:S01]  /*1190*/  IMAD.HI.U32 R3, R7, R3, R6 ;  /* 0x0000000307037227 */ /* 0x000fe200078e0006 */
[----:B------:R-:W-:Y:S02]  /*11a0*/  IABS R93, R62 ;  /* 0x0000003e005d7213 */ /* 0x000fe40000000000 */
[----:B------:R-:W-:Y:S01]  /*11b0*/  IABS R95, R60 ;  /* 0x0000003c005f7213 */ /* 0x000fe20000000000 */
[----:B------:R-:W-:Y:S01]  /*11c0*/  IMAD.HI.U32 R6, R4, R13, RZ ;  /* 0x0000000d04067227 */ /* 0x000fe200078e00ff */
[----:B------:R-:W-:Y:S02]  /*11d0*/  IABS R99, R58 ;  /* 0x0000003a00637213 */ /* 0x000fe40000000000 */
[----:B------:R-:W-:Y:S01]  /*11e0*/  IABS R101, R56 ;  /* 0x0000003800657213 */ /* 0x000fe20000000000 */
[----:B------:R-:W-:Y:S01]  /*11f0*/  IMAD.MOV R8, RZ, RZ, -R8 ;  /* 0x000000ffff087224 */ /* 0x000fe200078e0a08 */
[----:B------:R-:W-:Y:S01]  /*1200*/  IABS R103, R54 ;  /* 0x0000003600677213 */ /* 0x000fe20000000000 */
[----:B------:R-:W-:Y:S01]  /*1210*/  IMAD.MOV R5, RZ, RZ, -R5 ;  /* 0x000000ffff057224 */ /* 0x000fe200078e0a05 */
[----:B------:R-:W-:Y:S01]  /*1220*/  IABS R105, R52 ;  /* 0x0000003400697213 */ /* 0x000fe20000000000 */
[----:B------:R-:W-:Y:S01]  /*1230*/  IMAD.MOV R6, RZ, RZ, -R6 ;  /* 0x000000ffff067224 */ /* 0x000fe200078e0a06 */
[----:B------:R-:W-:Y:S01]  /*1240*/  IABS R107, R50 ;  /* 0x00000032006b7213 */ /* 0x000fe20000000000 */
[C---:B------:R-:W-:Y:S01]  /*1250*/  IMAD R7, R2.reuse, R8, R11 ;  /* 0x0000000802077224 */ /* 0x040fe200078e020b */
[----:B------:R-:W-:Y:S01]  /*1260*/  IABS R109, R48 ;  /* 0x00000030006d7213 */ /* 0x000fe20000000000 */
[----:B------:R-:W-:Y:S01]  /*1270*/  IMAD.MOV.U32 R11, RZ, RZ, R10 ;  /* 0x000000ffff0b7224 */ /* 0x000fe200078e000a */
[----:B------:R-:W-:Y:S01]  /*1280*/  IABS R111, R46 ;  /* 0x0000002e006f7213 */ /* 0x000fe20000000000 */
[C---:B------:R-:W-:Y:S01]  /*1290*/  IMAD R5, R2.reuse, R5, R9 ;  /* 0x0000000502057224 */ /* 0x040fe200078e0209 */
[----:B------:R-:W-:Y:S01]  /*12a0*/  IABS R113, R44 ;  /* 0x0000002c00717213 */ /* 0x000fe20000000000 */
[----:B------:R-:W-:Y:S01]  /*12b0*/  IMAD R9, R2, R6, R13 ;  /* 0x0000000602097224 */ /* 0x000fe200078e020d */
[----:B------:R-:W-:Y:S01]  /*12c0*/  IABS R115, R42 ;  /* 0x0000002a00737213 */ /* 0x000fe20000000000 */
[----:B------:R-:W-:Y:S01]  /*12d0*/  IMAD.HI.U32 R6, R4, R11, RZ ;  /* 0x0000000b04067227 */ /* 0x000fe200078e00ff */
[----:B------:R-:W-:-:S02]  /*12e0*/  IABS R117, R38 ;  /* 0x0000002600757213 */ /* 0x000fc40000000000 */
[----:B------:R-:W-:Y:S01]  /*12f0*/  IABS R119, R36 ;  /* 0x0000002400777213 */ /* 0x000fe20000000000 */
[C---:B------:R-:W-:Y:S01]  /*1300*/  IMAD.HI.U32 R8, R4.reuse, R15, RZ ;  /* 0x0000000f04087227 */ /* 0x040fe200078e00ff */
[----:B------:R-:W-:Y:S02]  /*1310*/  IABS R121, R34 ;  /* 0x0000002200797213 */ /* 0x000fe40000000000 */
[----:B------:R-:W-:Y:S01]  /*1320*/  IABS R123, R32 ;  /* 0x00000020007b7213 */ /* 0x000fe20000000000 */
[----:B------:R-:W-:Y:S01]  /*1330*/  IMAD.MOV R10, RZ, RZ, -R6 ;  /* 0x000000ffff0a7224 */ /* 0x000fe200078e0a06 */
[----:B------:R-:W-:Y:S01]  /*1340*/  IABS R125, R30 ;  /* 0x0000001e007d7213 */ /* 0x000fe20000000000 */
[----:B------:R-:W-:Y:S01]  /*1350*/  IMAD.MOV R13, RZ, RZ, -R8 ;  /* 0x000000ffff0d7224 */ /* 0x000fe200078e0a08 */
[----:B------:R-:W-:Y:S01]  /*1360*/  IABS R141, R155 ;  /* 0x0000009b008d7213 */ /* 0x000fe20000000000 */
[----:B------:R-:W-:Y:S01]  /*1370*/  IMAD.HI.U32 R6, R4, R17, RZ ;  /* 0x0000001104067227 */ /* 0x000fe200078e00ff */
[----:B------:R-:W-:-:S02]  /*1380*/  ISETP.GT.U32.AND P0, PT, R2, R5, PT ;  /* 0x000000050200720c */ /* 0x000fc40003f04070 */
[----:B------:R-:W-:Y:S01]  /*1390*/  ISETP.GT.U32.AND P3, PT, R2, R7, PT ;  /* 0x000000070200720c */ /* 0x000fe20003f64070 */
[----:B------:R-:W-:Y:S01]  /*13a0*/  IMAD.HI.U32 R8, R4, R19, RZ ;  /* 0x0000001304087227 */ /* 0x000fe200078e00ff */
[----:B------:R-:W-:Y:S02]  /*13b0*/  IABS R127, R28 ;  /* 0x0000001c007f7213 */ /* 0x000fe40000000000 */
[----:B------:R-:W-:Y:S01]  /*13c0*/  IABS R129, R233 ;  /* 0x000000e900817213 */ /* 0x000fe20000000000 */
[----:B------:R-:W-:Y:S01]  /*13d0*/  IMAD R11, R2, R10, R11 ;  /* 0x0000000a020b7224 */ /* 0x000fe200078e020b */
        /* <DEDUP_REMOVED lines=8> */
[C---:B------:R-:W-:Y:S01]  /*1460*/  IMAD R13, R2.reuse, R13, R15 ;  /* 0x0000000d020d7224 */ /* 0x040fe200078e020f */
[----:B------:R-:W-:Y:S01]  /*1470*/  IABS R137, R238 ;  /* 0x000000ee00897213 */ /* 0x000fe20000000000 */
[----:B------:R-:W-:Y:S01]  /*1480*/  IMAD.MOV R10, RZ, RZ, -R10 ;  /* 0x000000ffff0a7224 */ /* 0x000fe200078e0a0a */
[----:B------:R-:W-:Y:S01]  /*1490*/  IABS R139, R239 ;  /* 0x000000ef008b7213 */ /* 0x000fe20000000000 */
[C---:B------:R-:W-:Y:S01]  /*14a0*/  IMAD R15, R2.reuse, R6, R17 ;  /* 0x00000006020f7224 */ /* 0x040fe200078e0211 */
[C---:B------:R-:W-:Y:S01]  /*14b0*/  ISETP.GT.U32.AND P5, PT, R2.reuse, R13, PT ;  /* 0x0000000d0200720c */ /* 0x040fe20003fa4070 */
[----:B------:R-:W-:Y:S01]  /*14c0*/  IMAD R17, R2, R8, R19 ;  /* 0x0000000802117224 */ /* 0x000fe200078e0213 */
[----:B------:R-:W-:Y:S01]  /*14d0*/  SHF.R.S32.HI R163, RZ, 0x1f, R164 ;  /* 0x0000001fffa37819 */ /* 0x000fe200000114a4 */
[----:B------:R-:W-:Y:S01]  /*14e0*/  IMAD.HI.U32 R6, R4, R23, RZ ;  /* 0x0000001704067227 */ /* 0x000fe200078e00ff */
[----:B------:R-:W-:-:S02]  /*14f0*/  ISETP.GT.U32.AND P4, PT, R2, R15, PT ;  /* 0x0000000f0200720c */ /* 0x000fc40003f84070 */
[----:B------:R-:W-:Y:S01]  /*1500*/  SHF.L.U64.HI R163, R164, 0x1, R163 ;  /* 0x00000001a4a37819 */ /* 0x000fe200000102a3 */
[----:B------:R-:W-:-:S04]  /*1510*/  IMAD.HI.U32 R8, R4, R25, RZ ;  /* 0x0000001904087227 */ /* 0x000fc800078e00ff */
[----:B------:R-:W-:Y:S02]  /*1520*/  IMAD R19, R2, R10, R21 ;  /* 0x0000000a02137224 */ /* 0x000fe400078e0215 */
[----:B------:R-:W-:Y:S02]  /*1530*/  IMAD.MOV R21, RZ, RZ, -R6 ;  /* 0x000000ffff157224 */ /* 0x000fe400078e0a06 */
[----:B------:R-:W-:Y:S02]  /*1540*/  IMAD.MOV R10, RZ, RZ, -R8 ;  /* 0x000000ffff0a7224 */ /* 0x000fe400078e0a08 */
[----:B------:R-:W-:-:S04]  /*1550*/  IMAD.HI.U32 R6, R4, R27, RZ ;  /* 0x0000001b04067227 */ /* 0x000fc800078e00ff */
[----:B------:R-:W-:-:S04]  /*1560*/  IMAD.HI.U32 R8, R4, R29, RZ ;  /* 0x0000001d04087227 */ /* 0x000fc800078e00ff */
[C---:B------:R-:W-:Y:S02]  /*1570*/  IMAD R21, R2.reuse, R21, R23 ;  /* 0x0000001502157224 */ /* 0x040fe400078e0217 */
[----:B------:R-:W-:Y:S02]  /*1580*/  IMAD R23, R2, R10, R25 ;  /* 0x0000000a02177224 */ /* 0x000fe400078e0219 */
[----:B------:R-:W-:-:S04]  /*1590*/  IMAD.HI.U32 R10, R4, R31, RZ ;  /* 0x0000001f040a7227 */ /* 0x000fc800078e00ff */
[----:B------:R-:W-:Y:S02]  /*15a0*/  IMAD.MOV R6, RZ, RZ, -R6 ;  /* 0x000000ffff067224 */ /* 0x000fe400078e0a06 */
[----:B------:R-:W-:Y:S02]  /*15b0*/  IMAD.MOV R8, RZ, RZ, -R8 ;  /* 0x000000ffff087224 */ /* 0x000fe400078e0a08 */
[----:B------:R-:W-:Y:S02]  /*15c0*/  IMAD.MOV R10, RZ, RZ, -R10 ;  /* 0x000000ffff0a7224 */ /* 0x000fe400078e0a0a */
[C---:B------:R-:W-:Y:S02]  /*15d0*/  IMAD R25, R2.reuse, R6, R27 ;  /* 0x0000000602197224 */ /* 0x040fe400078e021b */
[----:B------:R-:W-:Y:S02]  /*15e0*/  IMAD R27, R2, R8, R29 ;  /* 0x00000008021b7224 */ /* 0x000fe400078e021d */
[----:B------:R-:W-:-:S04]  /*15f0*/  IMAD.HI.U32 R6, R4, R33, RZ ;  /* 0x0000002104067227 */ /* 0x000fc800078e00ff */
        /* <DEDUP_REMOVED lines=121> */
[C---:B------:R-:W-:Y:S02]  /*1d90*/  IMAD R119, R2.reuse, R10, R121 ;  /* 0x0000000a02777224 */ /* 0x040fe400078e0279 */
[----:B------:R-:W-:Y:S02]  /*1da0*/  IMAD.MOV R121, RZ, RZ, -R6 ;  /* 0x000000ffff797224 */ /* 0x000fe400078e0a06 */
[----:B------:R-:W-:Y:S02]  /*1db0*/  IMAD.MOV R10, RZ, RZ, -R8 ;  /* 0x000000ffff0a7224 */ /* 0x000fe400078e0a08 */
[C---:B------:R-:W-:Y:S02]  /*1dc0*/  IMAD R121, R2.reuse, R121, R123 ;  /* 0x0000007902797224 */ /* 0x040fe400078e027b */
[----:B------:R-:W-:Y:S02]  /*1dd0*/  IMAD R123, R2, R10, R125 ;  /* 0x0000000a027b7224 */ /* 0x000fe400078e027d */
[----:B------:R-:W-:-:S04]  /*1de0*/  IMAD.HI.U32 R10, R4, R141, RZ ;  /* 0x0000008d040a7227 */ /* 0x000fc800078e00ff */
[----:B------:R-:W-:Y:S02]  /*1df0*/  IMAD.MOV R10, RZ, RZ, -R10 ;  /* 0x000000ffff0a7224 */ /* 0x000fe400078e0a0a */
[--C-:B------:R-:W-:Y:S01]  /*1e00*/  @!P0 IMAD.IADD R5, R5, 0x1, -R2.reuse ;  /* 0x0000000105058824 */ /* 0x100fe200078e0a02 */
[C---:B------:R-:W-:Y:S01]  /*1e10*/  ISETP.GT.U32.AND P0, PT, R2.reuse, R11, PT ;  /* 0x0000000b0200720c */ /* 0x040fe20003f04070 */
[C---:B------:R-:W-:Y:S02]  /*1e20*/  IMAD R141, R2.reuse, R10, R141 ;  /* 0x0000000a028d7224 */ /* 0x040fe400078e028d */
[--C-:B------:R-:W-:Y:S01]  /*1e30*/  @!P3 IMAD.IADD R7, R7, 0x1, -R2.reuse ;  /* 0x000000010707b824 */ /* 0x100fe200078e0a02 */
[C---:B------:R-:W-:Y:S01]  /*1e40*/  ISETP.GT.U32.AND P6, PT, R2.reuse, R5, PT ;  /* 0x000000050200720c */ /* 0x040fe20003fc4070 */
[--C-:B------:R-:W-:Y:S01]  /*1e50*/  @!P5 IMAD.IADD R13, R13, 0x1, -R2.reuse ;  /* 0x000000010d0dd824 */ /* 0x100fe200078e0a02 */
[C---:B------:R-:W-:Y:S01]  /*1e60*/  ISETP.GT.U32.AND P1, PT, R2.reuse, R141, PT ;  /* 0x0000008d0200720c */ /* 0x040fe20003f24070 */
[----:B------:R-:W-:Y:S01]  /*1e70*/  @!P4 IMAD.IADD R15, R15, 0x1, -R2 ;  /* 0x000000010f0fc824 */ /* 0x000fe200078e0a02 */
[----:B------:R-:W-:Y:S01]  /*1e80*/  ISETP.GT.U32.AND P3, PT, R2, R21, PT ;  /* 0x000000150200720c */ /* 0x000fe20003f64070 */
[----:B------:R-:W-:Y:S01]  /*1e90*/  IMAD.HI.U32 R6, R4, R127, RZ ;  /* 0x0000007f04067227 */ /* 0x000fe200078e00ff */
[----:B------:R-:W-:-:S02]  /*1ea0*/  ISETP.GT.U32.AND P5, PT, R2, R27, PT ;  /* 0x0000001b0200720c */ /* 0x000fc40003fa4070 */
[C---:B------:R-:W-:Y:S01]  /*1eb0*/  ISETP.GT.U32.AND P4, PT, R2.reuse, R29, PT ;  /* 0x0000001d0200720c */ /* 0x040fe20003f84070 */
[----:B------:R-:W-:Y:S01]  /*1ec0*/  @!P0 IMAD.IADD R11, R11, 0x1, -R2 ;  /* 0x000000010b0b8824 */ /* 0x000fe200078e0a02 */
[----:B------:R-:W-:Y:S01]  /*1ed0*/  ISETP.GT.U32.AND P0, PT, R2, R25, PT ;  /* 0x000000190200720c */ /* 0x000fe20003f04070 */
[----:B------:R-:W-:-:S04]  /*1ee0*/  IMAD.HI.U32 R8, R4, R129, RZ ;  /* 0x0000008104087227 */ /* 0x000fc800078e00ff */
[--C-:B------:R-:W-:Y:S01]  /*1ef0*/  @!P1 IMAD.IADD R141, R141, 0x1, -R2.reuse ;  /* 0x000000018d8d9824 */ /* 0x100fe200078e0a02 */
[C---:B------:R-:W-:Y:S01]  /*1f00*/  ISETP.GT.U32.AND P1, PT, R2.reuse, R9, PT ;  /* 0x000000090200720c */ /* 0x040fe20003f24070 */
[--C-:B------:R-:W-:Y:S01]  /*1f10*/  @!P6 IMAD.IADD R5, R5, 0x1, -R2.reuse ;  /* 0x000000010505e824 */ /* 0x100fe200078e0a02 */
[C---:B------:R-:W-:Y:S01]  /*1f20*/  ISETP.GT.U32.AND P6, PT, R2.reuse, R19, PT ;  /* 0x000000130200720c */ /* 0x040fe20003fc4070 */
[--C-:B------:R-:W-:Y:S01]  /*1f30*/  @!P3 IMAD.IADD R21, R21, 0x1, -R2.reuse ;  /* 0x000000011515b824 */ /* 0x100fe200078e0a02 */
[C---:B------:R-:W-:Y:S01]  /*1f40*/  ISETP.GT.U32.AND P2, PT, R2.reuse, R141, PT ;  /* 0x0000008d0200720c */ /* 0x040fe20003f44070 */
[--C-:B------:R-:W-:Y:S01]  /*1f50*/  @!P5 IMAD.IADD R27, R27, 0x1, -R2.reuse ;  /* 0x000000011b1bd824 */ /* 0x100fe200078e0a02 */
[C---:B------:R-:W-:Y:S01]  /*1f60*/  ISETP.GT.U32.AND P5, PT, R2.reuse, R15, PT ;  /* 0x0000000f0200720c */ /* 0x040fe20003fa4070 */
[--C-:B------:R-:W-:Y:S01]  /*1f70*/  @!P0 IMAD.IADD R25, R25, 0x1, -R2.reuse ;  /* 0x0000000119198824 */ /* 0x100fe200078e0a02 */
[----:B------:R-:W-:Y:S01]  /*1f80*/  ISETP.GT.U32.AND P0, PT, R2, R13, PT ;  /* 0x0000000d0200720c */ /* 0x000fe20003f04070 */
[----:B------:R-:W-:-:S02]  /*1f90*/  @!P4 IMAD.IADD R29, R29, 0x1, -R2 ;  /* 0x000000011d1dc824 */ /* 0x000fc400078e0a02 */
[----:B------:R-:W-:Y:S02]  /*1fa0*/  IMAD.MOV R6, RZ, RZ, -R6 ;  /* 0x000000ffff067224 */ /* 0x000fe400078e0a06 */
        /* <DEDUP_REMOVED lines=8> */
[----:B------:R-:W-:Y:S01]  /*2030*/  @!P0 IMAD.IADD R13, R13, 0x1, -R2 ;  /* 0x000000010d0d8824 */ /* 0x000fe200078e0a02 */
[C---:B------:R-:W-:Y:S01]  /*2040*/  ISETP.GT.U32.AND P0, PT, R2.reuse, R25, PT ;  /* 0x000000190200720c */ /* 0x040fe20003f04070 */
[----:B------:R-:W-:Y:S01]  /*2050*/  IMAD.MOV R8, RZ, RZ, -R8 ;  /* 0x000000ffff087224 */ /* 0x000fe200078e0a08 */
[C---:B------:R-:W-:Y:S01]  /*2060*/  ISETP.GT.U32.AND P5, PT, R2.reuse, R27, PT ;  /* 0x0000001b0200720c */ /* 0x040fe20003fa4070 */
[----:B------:R-:W-:-:S02]  /*2070*/  IMAD R125, R2, R6, R127 ;  /* 0x00000006027d7224 */ /* 0x000fc400078e027f */
[--C-:B------:R-:W-:Y:S01]  /*2080*/  @!P1 IMAD.IADD R23, R23, 0x1, -R2.reuse ;  /* 0x0000000117179824 */ /* 0x100fe200078e0a02 */
[C---:B------:R-:W-:Y:S01]  /*2090*/  ISETP.GT.U32.AND P1, PT, R2.reuse, R11, PT ;  /* 0x0000000b0200720c */ /* 0x040fe20003f24070 */
[--C-:B------:R-:W-:Y:S02]  /*20a0*/  @!P6 IMAD.IADD R7, R7, 0x1, -R2.reuse ;  /* 0x000000010707e824 */ /* 0x100fe400078e0a02 */
        /* <DEDUP_REMOVED lines=8> */
[C---:B------:R-:W-:Y:S01]  /*2130*/  IMAD R127, R2.reuse, R8, R129 ;  /* 0x00000008027f7224 */ /* 0x040fe200078e0281 */
        /* <DEDUP_REMOVED lines=16> */
[----:B------:R-:W-:Y:S01]  /*2240*/  IMAD.MOV.U32 R129, RZ, RZ, R12 ;  /* 0x000000ffff817224 */ /* 0x000fe200078e000c */
        /* <DEDUP_REMOVED lines=84> */
[----:B------:R-:W-:Y:S01]  /*2790*/  ISETP.GT.U32.AND P2, PT, R2, R71, PT ;  /* 0x000000470200720c */ /* 0x000fe20003f44070 */
[----:B------:R-:W-:Y:S01]  /*27a0*/  IMAD.HI.U32 R6, R4, R129, RZ ;  /* 0x0000008104067227 */ /* 0x000fe200078e00ff */
[----:B------:R-:W-:-:S03]  /*27b0*/  ISETP.GT.U32.AND P6, PT, R2, R91, PT ;  /* 0x0000005b0200720c */ /* 0x000fc60003fc4070 */
        /* <DEDUP_REMOVED lines=40> */
[----:B------:R-:W-:-:S02]  /*2a40*/  IMAD R131, R2, R8, R131 ;  /* 0x0000000802837224 */ /* 0x000fc400078e0283 */
        /* <DEDUP_REMOVED lines=21> */
[----:B------:R-:W-:Y:S02]  /*2ba0*/  IMAD.MOV R10, RZ, RZ, -R6 ;  /* 0x000000ffff0a7224 */ /* 0x000fe400078e0a06 */
[----:B------:R-:W-:-:S02]  /*2bb0*/  IMAD.MOV R8, RZ, RZ, -R8 ;  /* 0x000000ffff087224 */ /* 0x000fc400078e0a08 */
        /* <DEDUP_REMOVED lines=9> */
[----:B------:R-:W-:-:S04]  /*2c50*/  IMAD.HI.U32 R6, R4, R133, RZ ;  /* 0x0000008504067227 */ /* 0x000fc800078e00ff */
[----:B------:R-:W-:Y:S02]  /*2c60*/  IMAD R135, R2, R8, R135 ;  /* 0x0000000802877224 */ /* 0x000fe400078e0287 */
[----:B------:R-:W-:-:S04]  /*2c70*/  IMAD.HI.U32 R3, R3, R143, RZ ;  /* 0x0000008f03037227 */ /* 0x000fc800078e00ff */
[----:B------:R-:W-:Y:S01]  /*2c80*/  @!P3 IMAD.IADD R115, R115, 0x1, -R2 ;  /* 0x000000017373b824 */ /* 0x000fe200078e0a02 */
[C---:B------:R-:W-:Y:S01]  /*2c90*/  ISETP.GT.U32.AND P3, PT, R2.reuse, R129, PT ;  /* 0x000000810200720c */ /* 0x040fe20003f64070 */
[----:B------:R-:W-:Y:S02]  /*2ca0*/  IMAD.MOV R10, RZ, RZ, -R6 ;  /* 0x000000ffff0a7224 */ /* 0x000fe400078e0a06 */
[----:B------:R-:W-:Y:S02]  /*2cb0*/  IMAD.MOV R3, RZ, RZ, -R3 ;  /* 0x000000ffff037224 */ /* 0x000fe400078e0a03 */
[--C-:B------:R-:W-:Y:S01]  /*2cc0*/  @!P0 IMAD.IADD R121, R121, 0x1, -R2.reuse ;  /* 0x0000000179798824 */ /* 0x100fe200078e0a02 */
[C---:B------:R-:W-:Y:S01]  /*2cd0*/  ISETP.GT.U32.AND P0, PT, R2.reuse, R135, PT ;  /* 0x000000870200720c */ /* 0x040fe20003f04070 */
[C---:B------:R-:W-:Y:S02]  /*2ce0*/  IMAD R133, R2.reuse, R10, R133 ;  /* 0x0000000a02857224 */ /* 0x040fe400078e0285 */
[----:B------:R-:W-:Y:S01]  /*2cf0*/  @!P6 IMAD.IADD R117, R117, 0x1, -R2 ;  /* 0x000000017575e824 */ /* 0x000fe200078e0a02 */
[----:B------:R-:W-:Y:S01]  /*2d00*/  ISETP.GT.U32.AND P6, PT, R2, R131, PT ;  /* 0x000000830200720c */ /* 0x000fe20003fc4070 */
[----:B------:R-:W-:Y:S01]  /*2d10*/  IMAD R143, R0, R3, R143 ;  /* 0x00000003008f7224 */ /* 0x000fe200078e028f */
[----:B------:R-:W-:Y:S01]  /*2d20*/  SHF.R.S32.HI R3, RZ, 0x1f, R162 ;  /* 0x0000001fff037819 */ /* 0x000fe200000114a2 */
[--C-:B------:R-:W-:Y:S01]  /*2d30*/  @!P1 IMAD.IADD R119, R119, 0x1, -R2.reuse ;  /* 0x0000000177779824 */ /* 0x100fe200078e0a02 */
[C---:B------:R-:W-:Y:S01]  /*2d40*/  ISETP.GT.U32.AND P1, PT, R2.reuse, R133, PT ;  /* 0x000000850200720c */ /* 0x040fe20003f24070 */
[--C-:B------:R-:W-:Y:S01]  /*2d50*/  @!P2 IMAD.IADD R127, R127, 0x1, -R2.reuse ;  /* 0x000000017f7fa824 */ /* 0x100fe200078e0a02 */
[----:B------:R-:W-:Y:S01]  /*2d60*/  ISETP.GT.U32.AND P2, PT, R2, R121, PT ;  /* 0x000000790200720c */ /* 0x000fe20003f44070 */
[--C-:B------:R-:W-:Y:S01]  /*2d70*/  @!P5 IMAD.IADD R123, R123, 0x1, -R2.reuse ;  /* 0x000000017b7bd824 */ /* 0x100fe200078e0a02 */
[----:B------:R-:W-:Y:S01]  /*2d80*/  LEA.HI R162, R3, R162, RZ, 0x5 ;  /* 0x000000a203a27211 */ /* 0x000fe200078f28ff */
[----:B------:R-:W-:Y:S01]  /*2d90*/  @!P4 IMAD.IADD R125, R125, 0x1, -R2 ;  /* 0x000000017d7dc824 */ /* 0x000fe200078e0a02 */
[----:B------:R-:W-:Y:S01]  /*2da0*/  ISETP.GT.U32.AND P4, PT, R0, R143, PT ;  /* 0x0000008f0000720c */ /* 0x000fe20003f84070 */
[----:B------:R-:W-:Y:S01]  /*2db0*/  IMAD.HI.U32 R6, R4, R137, RZ ;  /* 0x0000008904067227 */ /* 0x000fe200078e00ff */
[----:B------:R-:W-:-:S03]  /*2dc0*/  SHF.R.S32.HI R162, RZ, 0x5, R162 ;  /* 0x00000005ffa27819 */ /* 0x000fc600000114a2 */
[----:B------:R-:W-:Y:S01]  /*2dd0*/  @!P3 IMAD.IADD R129, R129, 0x1, -R2 ;  /* 0x000000018181b824 */ /* 0x000fe200078e0a02 */
[C---:B------:R-:W-:Y:S01]  /*2de0*/  ISETP.GT.U32.AND P3, PT, R2.reuse, R123, PT ;  /* 0x0000007b0200720c */ /* 0x040fe20003f64070 */
[----:B------:R-:W-:Y:S02]  /*2df0*/  IMAD.MOV R6, RZ, RZ, -R6 ;  /* 0x000000ffff067224 */ /* 0x000fe400078e0a06 */
[--C-:B------:R-:W-:Y:S01]  /*2e00*/  @!P0 IMAD.IADD R135, R135, 0x1, -R2.reuse ;  /* 0x0000000187878824 */ /* 0x100fe200078e0a02 */
[C---:B------:R-:W-:Y:S01]  /*2e10*/  ISETP.GT.U32.AND P0, PT, R2.reuse, R127, PT ;  /* 0x0000007f0200720c */ /* 0x040fe20003f04070 */
[----:B------:R-:W-:Y:S02]  /*2e20*/  IMAD R137, R2, R6, R137 ;  /* 0x0000000602897224 */ /* 0x000fe400078e0289 */
[----:B------:R-:W-:Y:S02]  /*2e30*/  @!P6 IMAD.IADD R131, R131, 0x1, -R2 ;  /* 0x000000018383e824 */ /* 0x000fe400078e0a02 */
[----:B------:R-:W-:Y:S01]  /*2e40*/  IMAD.HI.U32 R4, R4, R139, RZ ;  /* 0x0000008b04047227 */ /* 0x000fe200078e00ff */
[----:B------:R-:W-:-:S03]  /*2e50*/  ISETP.GT.U32.AND P5, PT, R2, R137, PT ;  /* 0x000000890200720c */ /* 0x000fc60003fa4070 */
[--C-:B------:R-:W-:Y:S01]  /*2e60*/  @!P1 IMAD.IADD R133, R133, 0x1, -R2.reuse ;  /* 0x0000000185859824 */ /* 0x100fe200078e0a02 */
[C---:B------:R-:W-:Y:S01]  /*2e70*/  ISETP.GT.U32.AND P1, PT, R2.reuse, R125, PT ;  /* 0x0000007d0200720c */ /* 0x040fe20003f24070 */
[----:B------:R-:W-:Y:S01]  /*2e80*/  @!P2 IMAD.IADD R121, R121, 0x1, -R2 ;  /* 0x000000017979a824 */ /* 0x000fe200078e0a02 */
[----:B------:R-:W-:Y:S01]  /*2e90*/  ISETP.GT.U32.AND P2, PT, R2, R131, PT ;  /* 0x000000830200720c */ /* 0x000fe20003f44070 */
[----:B------:R-:W-:Y:S01]  /*2ea0*/  @!P4 IMAD.IADD R143, R143, 0x1, -R0 ;  /* 0x000000018f8fc824 */ /* 0x000fe200078e0a00 */
[----:B------:R-:W-:Y:S01]  /*2eb0*/  ISETP.GE.AND P4, PT, R240, RZ, PT ;  /* 0x000000fff000720c */ /* 0x000fe20003f86270 */
[----:B------:R-:W-:Y:S02]  /*2ec0*/  IMAD.MOV R4, RZ, RZ, -R4 ;  /* 0x000000ffff047224 */ /* 0x000fe400078e0a04 */
[----:B------:R-:W-:Y:S01]  /*2ed0*/  @!P3 IMAD.IADD R123, R123, 0x1, -R2 ;  /* 0x000000017b7bb824 */ /* 0x000fe200078e0a02 */
[----:B------:R-:W-:Y:S01]  /*2ee0*/  ISETP.GT.U32.AND P3, PT, R0, R143, PT ;  /* 0x0000008f0000720c */ /* 0x000fe20003f64070 */
[----:B------:R-:W-:-:S02]  /*2ef0*/  IMAD R139, R2, R4, R139 ;  /* 0x00000004028b7224 */ /* 0x000fc400078e028b */
        /* <DEDUP_REMOVED lines=8> */
[----:B------:R-:W-:Y:S01]  /*2f80*/  IMAD.SHL.U32 R164, R164, 0x2, RZ ;  /* 0x00000002a4a47824 */ /* 0x000fe200078e00ff */
[----:B------:R-:W-:Y:S01]  /*2f90*/  ISETP.NE.AND P2, PT, R96, RZ, PT ;  /* 0x000000ff6000720c */ /* 0x000fe20003f45270 */
[----:B------:R-:W-:Y:S01]  /*2fa0*/  @!P3 IMAD.IADD R143, R143, 0x1, -R0 ;  /* 0x000000018f8fb824 */ /* 0x000fe200078e0a00 */
[----:B------:R-:W-:-:S03]  /*2fb0*/  ISETP.GE.AND P3, PT, R241, RZ, PT ;  /* 0x000000fff100720c */ /* 0x000fc60003f66270 */
[--C-:B------:R-:W-:Y:S01]  /*2fc0*/  @!P0 IMAD.IADD R135, R135, 0x1, -R2.reuse ;  /* 0x0000000187878824 */ /* 0x100fe200078e0a02 */
[----:B------:R-:W-:Y:S01]  /*2fd0*/  ISETP.GE.AND P0, PT, R243, RZ, PT ;  /* 0x000000fff300720c */ /* 0x000fe20003f06270 */
[----:B------:R-:W-:Y:S02]  /*2fe0*/  IMAD.MOV.U32 R0, RZ, RZ, R143 ;  /* 0x000000ffff007224 */ /* 0x000fe400078e008f */
[----:B------:R-:W-:Y:S01]  /*2ff0*/  @!P6 IMAD.IADD R139, R139, 0x1, -R2 ;  /* 0x000000018b8be824 */ /* 0x000fe200078e0a02 */
[----:B------:R-:W-:Y:S01]  /*3000*/  ISETP.GT.U32.AND P6, PT, R2, R137, PT ;  /* 0x000000890200720c */ /* 0x000fe20003fc4070 */
[----:B------:R-:W-:Y:S01]  /*3010*/  @!P4 IMAD.MOV R0, RZ, RZ, -R0 ;  /* 0x000000ffff00c224 */ /* 0x000fe200078e0a00 */
[----:B------:R-:W-:Y:S01]  /*3020*/  ISETP.GE.AND P4, PT, R244, RZ, PT ;  /* 0x000000fff400720c */ /* 0x000fe20003f86270 */
[--C-:B------:R-:W-:Y:S01]  /*3030*/  @!P5 IMAD.IADD R129, R129, 0x1, -R2.reuse ;  /* 0x000000018181d824 */ /* 0x100fe200078e0a02 */
[----:B------:R-:W-:Y:S01]  /*3040*/  @!P2 LOP3.LUT R0, RZ, R96, RZ, 0x33, !PT ;  /* 0x00000060ff00a212 */ /* 0x000fe200078e33ff */
[--C-:B------:R-:W-:Y:S01]  /*3050*/  @!P1 IMAD.IADD R133, R133, 0x1, -R2.reuse ;  /* 0x0000000185859824 */ /* 0x100fe200078e0a02 */
[----:B------:R-:W-:Y:S01]  /*3060*/  ISETP.GT.U32.AND P5, PT, R2, R139, PT ;  /* 0x0000008b0200720c */ /* 0x000fe20003fa4070 */
[----:B------:R-:W-:Y:S01]  /*3070*/  @!P3 IMAD.MOV R5, RZ, RZ, -R5 ;  /* 0x000000ffff05b224 */ /* 0x000fe200078e0a05 */
[----:B------:R-:W-:Y:S01]  /*3080*/  ISETP.GE.AND P1, PT, R242, RZ, PT ;  /* 0x000000fff200720c */ /* 0x000fe20003f26270 */
[----:B------:R-:W-:Y:S01]  /*3090*/  @!P0 IMAD.MOV R9, RZ, RZ, -R9 ;  /* 0x000000ffff098224 */ /* 0x000fe200078e0a09 */
[----:B------:R-:W-:Y:S01]  /*30a0*/  ISETP.GE.AND P2, PT, R245, RZ, PT ;  /* 0x000000fff500720c */ /* 0x000fe20003f46270 */
[----:B------:R-:W-:Y:S01]  /*30b0*/  IMAD R0, R0, UR4, RZ ;  /* 0x0000000400007c24 */ /* 0x000fe2000f8e02ff */
[----:B------:R-:W-:Y:S01]  /*30c0*/  ISETP.GE.AND P0, PT, R249, RZ, PT ;  /* 0x000000fff900720c */ /* 0x000fe20003f06270 */
[----:B------:R-:W-:Y:S01]  /*30d0*/  @!P6 IMAD.IADD R137, R137, 0x1, -R2 ;  /* 0x000000018989e824 */ /* 0x000fe200078e0a02 */
[----:B------:R-:W-:Y:S01]  /*30e0*/  ISETP.GE.AND P3, PT, R247, RZ, PT ;  /* 0x000000fff700720c */ /* 0x000fe20003f66270 */
[----:B------:R-:W-:Y:S01]  /*30f0*/  @!P4 IMAD.MOV R11, RZ, RZ, -R11 ;  /* 0x000000ffff0bc224 */ /* 0x000fe200078e0a0b */
[----:B------:R-:W-:Y:S01]  /*3100*/  ISETP.GE.AND P4, PT, R250, RZ, PT ;  /* 0x000000fffa00720c */ /* 0x000fe20003f86270 */
[----:B------:R-:W-:-:S02]  /*3110*/  ULDC UR4, c[0x0][0x240] ;  /* 0x0000900000047ab9 */ /* 0x000fc40000000800 */
[----:B------:R-:W-:Y:S01]  /*3120*/  @!P5 IMAD.IADD R139, R139, 0x1, -R2 ;  /* 0x000000018b8bd824 */ /* 0x000fe200078e0a02 */
[----:B------:R-:W-:Y:S01]  /*3130*/  ISETP.GE.AND P5, PT, R246, RZ, PT ;  /* 0x000000fff600720c */ /* 0x000fe20003fa6270 */
[----:B------:R-:W-:Y:S01]  /*3140*/  @!P1 IMAD.MOV R7, RZ, RZ, -R7 ;  /* 0x000000ffff079224 */ /* 0x000fe200078e0a07 */
        /* <DEDUP_REMOVED lines=8> */
[----:B------:R-:W-:-:S02]  /*31d0*/  ISETP.GE.AND P4, PT, R116, RZ, PT ;  /* 0x000000ff7400720c */ /* 0x000fc40003f86270 */
[----:B------:R-:W-:Y:S01]  /*31e0*/  LOP3.LUT R2, RZ, R97, RZ, 0x33, !PT ;  /* 0x00000061ff027212 */ /* 0x000fe200078e33ff */
        /* <DEDUP_REMOVED lines=11> */
[----:B------:R-:W-:-:S03]  /*32a0*/  ISETP.GE.AND P4, PT, R100, RZ, PT ;  /* 0x000000ff6400720c */ /* 0x000fc60003f86270 */
        /* <DEDUP_REMOVED lines=72> */
[----:B0-----:R-:W-:-:S02]  /*3730*/  IMAD.SHL.U32 R42, R40, 0x20, RZ ;  /* 0x00000020282a7824 */ /* 0x001fc400078e00ff */
        /* <DEDUP_REMOVED lines=12> */
[----:B------:R-:W0:Y:S01]  /*3800*/  LDC R40, c[0x0][0x238] ;  /* 0x00008e00ff287b82 */ /* 0x000e220000000800 */
[----:B------:R1:W-:Y:S01]  /*3810*/  STL [R1+0xb0], R42 ;  /* 0x0000b02a01007387 */ /* 0x0003e20000100800 */
[----:B------:R-:W-:Y:S01]  /*3820*/  @!P5 IMAD.MOV R121, RZ, RZ, -R121 ;  /* 0x000000ffff79d224 */ /* 0x000fe200078e0a79 */
[----:B------:R-:W-:Y:S01]  /*3830*/  ISETP.GE.AND P5, PT, R236, RZ, PT ;  /* 0x000000ffec00720c */ /* 0x000fe20003fa6270 */
[----:B------:R-:W-:Y:S01]  /*3840*/  @!P1 IMAD.MOV R125, RZ, RZ, -R125 ;  /* 0x000000ffff7d9224 */ /* 0x000fe200078e0a7d */
[----:B------:R-:W-:Y:S01]  /*3850*/  ISETP.GE.AND P1, PT, R238, RZ, PT ;  /* 0x000000ffee00720c */ /* 0x000fe20003f26270 */
[----:B------:R-:W-:Y:S01]  /*3860*/  @!P2 IMAD.MOV R131, RZ, RZ, -R131 ;  /* 0x000000ffff83a224 */ /* 0x000fe200078e0a83 */
[----:B------:R-:W-:Y:S01]  /*3870*/  ISETP.NE.AND P2, PT, R97, RZ, PT ;  /* 0x000000ff6100720c */ /* 0x000fe20003f45270 */
[----:B------:R-:W-:Y:S01]  /*3880*/  @!P0 IMAD.MOV R139, RZ, RZ, -R139 ;  /* 0x000000ffff8b8224 */ /* 0x000fe200078e0a8b */
[----:B------:R-:W-:Y:S01]  /*3890*/  LEA R130, P0, R0, UR10, 0x1 ;  /* 0x0000000a00827c11 */ /* 0x000fe2000f8008ff */
[----:B------:R-:W-:Y:S01]  /*38a0*/  @!P3 IMAD.MOV R135, RZ, RZ, -R135 ;  /* 0x000000ffff87b224 */ /* 0x000fe200078e0a87 */
[C---:B------:R-:W-:Y:S01]  /*38b0*/  SEL R5, R2.reuse, R5, !P2 ;  /* 0x0000000502057207 */ /* 0x040fe20005000000 */
[----:B------:R-:W-:Y:S01]  /*38c0*/  @!P4 IMAD.MOV R141, RZ, RZ, -R141 ;  /* 0x000000ffff8dc224 */ /* 0x000fe200078e0a8d */
[----:B------:R-:W-:-:S02]  /*38d0*/  SEL R7, R2, R7, !P2 ;  /* 0x0000000702077207 */ /* 0x000fc40005000000 */
[C---:B------:R-:W-:Y:S01]  /*38e0*/  SEL R9, R2.reuse, R9, !P2 ;  /* 0x0000000902097207 */ /* 0x040fe20005000000 */
[----:B------:R-:W-:Y:S01]  /*38f0*/  IMAD R5, R5, UR4, RZ ;  /* 0x0000000405057c24 */ /* 0x000fe2000f8e02ff */
[C---:B------:R-:W-:Y:S01]  /*3900*/  SEL R11, R2.reuse, R11, !P2 ;  /* 0x0000000b020b7207 */ /* 0x040fe20005000000 */
[----:B------:R-:W-:Y:S01]  /*3910*/  @!P5 IMAD.MOV R133, RZ, RZ, -R133 ;  /* 0x000000ffff85d224 */ /* 0x000fe200078e0a85 */
[C---:B------:R-:W-:Y:S01]  /*3920*/  SEL R13, R2.reuse, R13, !P2 ;  /* 0x0000000d020d7207 */ /* 0x040fe20005000000 */
[----:B------:R-:W-:Y:S01]  /*3930*/  @!P1 IMAD.MOV R137, RZ, RZ, -R137 ;  /* 0x000000ffff899224 */ /* 0x000fe200078e0a89 */
[C---:B------:R-:W-:Y:S01]  /*3940*/  SEL R15, R2.reuse, R15, !P2 ;  /* 0x0000000f020f7207 */ /* 0x040fe20005000000 */
[----:B------:R-:W-:Y:S01]  /*3950*/  IMAD R7, R7, UR4, RZ ;  /* 0x0000000407077c24 */ /* 0x000fe2000f8e02ff */
[C---:B------:R-:W-:Y:S01]  /*3960*/  SEL R17, R2.reuse, R17, !P2 ;  /* 0x0000001102117207 */ /* 0x040fe20005000000 */
[----:B------:R-:W-:Y:S01]  /*3970*/  IMAD R9, R9, UR4, RZ ;  /* 0x0000000409097c24 */ /* 0x000fe2000f8e02ff */
[C---:B------:R-:W-:Y:S01]  /*3980*/  SEL R19, R2.reuse, R19, !P2 ;  /* 0x0000001302137207 */ /* 0x040fe20005000000 */
[----:B------:R-:W-:Y:S01]  /*3990*/  IMAD R11, R11, UR4, RZ ;  /* 0x000000040b0b7c24 */ /* 0x000fe2000f8e02ff */
[----:B------:R-:W-:Y:S01]  /*39a0*/  SEL R201, R2, R131, !P2 ;  /* 0x0000008302c97207 */ /* 0x000fe20005000000 */
[----:B------:R-:W-:Y:S01]  /*39b0*/  IMAD R13, R13, UR4, RZ ;  /* 0x000000040d0d7c24 */ /* 0x000fe2000f8e02ff */
[----:B------:R-:W-:Y:S01]  /*39c0*/  LEA.HI.X.SX32 R131, R0, UR11, 0x1, P0 ;  /* 0x0000000b00837c11 */ /* 0x000fe200080f0eff */
[----:B------:R-:W-:Y:S01]  /*39d0*/  ULDC.64 UR10, c[0x0][0x218] ;  /* 0x00008600000a7ab9 */ /* 0x000fe20000000a00 */
[C---:B------:R-:W-:Y:S01]  /*39e0*/  SEL R21, R2.reuse, R21, !P2 ;  /* 0x0000001502157207 */ /* 0x040fe20005000000 */
[----:B------:R-:W-:Y:S01]  /*39f0*/  IMAD R15, R15, UR4, RZ ;  /* 0x000000040f0f7c24 */ /* 0x000fe2000f8e02ff */
        /* <DEDUP_REMOVED lines=12> */
[----:B------:R-:W-:Y:S01]  /*3ac0*/  LEA R154, P6, R5, UR10, 0x1 ;  /* 0x0000000a059a7c11 */ /* 0x000fe2000f8c08ff */
        /* <DEDUP_REMOVED lines=59> */
[C---:B------:R-:W-:Y:S01]  /*3e80*/  SEL R160, R2.reuse, R103, !P2 ;  /* 0x0000006702a07207 */ /* 0x040fe20005000000 */
[----:B------:R-:W-:Y:S01]  /*3e90*/  IMAD R159, R159, UR4, RZ ;  /* 0x000000049f9f7c24 */ /* 0x000fe2000f8e02ff */
[C---:B------:R-:W-:Y:S01]  /*3ea0*/  SEL R166, R2.reuse, R105, !P2 ;  /* 0x0000006902a67207 */ /* 0x040fe20005000000 */
[----:B------:R-:W-:Y:S01]  /*3eb0*/  IMAD R191, R191, UR4, RZ ;  /* 0x00000004bfbf7c24 */ /* 0x000fe2000f8e02ff */
[----:B------:R-:W-:Y:S01]  /*3ec0*/  SEL R193, R2, R107, !P2 ;  /* 0x0000006b02c17207 */ /* 0x000fe20005000000 */
[----:B------:R-:W-:Y:S01]  /*3ed0*/  IMAD R160, R160, UR4, RZ ;  /* 0x00000004a0a07c24 */ /* 0x000fe2000f8e02ff */
[----:B------:R-:W-:Y:S01]  /*3ee0*/  SEL R167, R2, R109, !P2 ;  /* 0x0000006d02a77207 */ /* 0x000fe20005000000 */
        /* <DEDUP_REMOVED lines=27> */
[----:B------:R-:W-:Y:S01]  /*40a0*/  SEL R181, R2, R139, !P2 ;  /* 0x0000008b02b57207 */ /* 0x000fe20005000000 */
[----:B------:R-:W-:Y:S01]  /*40b0*/  IMAD R180, R180, UR4, RZ ;  /* 0x00000004b4b47c24 */ /* 0x000fe2000f8e02ff */
[----:B------:R-:W-:Y:S01]  /*40c0*/  SEL R205, R2, R141, !P2 ;  /* 0x0000008d02cd7207 */ /* 0x000fe20005000000 */
[----:B------:R-:W-:Y:S01]  /*40d0*/  IMAD R2, R39, UR4, RZ ;  /* 0x0000000427027c24 */ /* 0x000fe2000f8e02ff */
[----:B------:R-:W-:Y:S01]  /*40e0*/  LEA.HI.X.SX32 R147, R5, UR11, 0x1, P6 ;  /* 0x0000000b05937c11 */ /* 0x000fe2000b0f0eff */
[----:B------:R-:W-:Y:S01]  /*40f0*/  IMAD R203, R203, UR4, RZ ;  /* 0x00000004cbcb7c24 */ /* 0x000fe2000f8e02ff */
[----:B------:R-:W-:Y:S01]  /*4100*/  LEA R153, P5, R7, UR10, 0x1 ;  /* 0x0000000a07997c11 */ /* 0x000fe2000f8a08ff */
[----:B------:R-:W-:Y:S01]  /*4110*/  IMAD R181, R181, UR4, RZ ;  /* 0x00000004b5b57c24 */ /* 0x000fe2000f8e02ff */
[----:B------:R-:W-:Y:S01]  /*4120*/  LEA R152, P3, R9, UR10, 0x1 ;  /* 0x0000000a09987c11 */ /* 0x000fe2000f8608ff */
[----:B------:R-:W-:Y:S01]  /*4130*/  IMAD R205, R205, UR4, RZ ;  /* 0x00000004cdcd7c24 */ /* 0x000fe2000f8e02ff */
[----:B------:R-:W-:-:S02]  /*4140*/  LEA R151, P2, R11, UR10, 0x1 ;  /* 0x0000000a0b977c11 */ /* 0x000fc4000f8408ff */
[----:B------:R-:W-:Y:S02]  /*4150*/  CS2R R112, SRZ ;  /* 0x0000000000707805 */ /* 0x000fe4000001ff00 */
[----:B------:R-:W-:Y:S02]  /*4160*/  LEA R150, P1, R13, UR10, 0x1 ;  /* 0x0000000a0d967c11 */ /* 0x000fe4000f8208ff */
[----:B------:R-:W-:Y:S02]  /*4170*/  CS2R R114, SRZ ;  /* 0x0000000000727805 */ /* 0x000fe4000001ff00 */
[----:B------:R-:W-:Y:S02]  /*4180*/  LEA R149, P0, R15, UR10, 0x1 ;  /* 0x0000000a0f957c11 */ /* 0x000fe4000f8008ff */
[----:B------:R-:W-:Y:S02]  /*4190*/  CS2R R116, SRZ ;  /* 0x0000000000747805 */ /* 0x000fe4000001ff00 */
[----:B------:R-:W-:-:S02]  /*41a0*/  LEA R148, P4, R17, UR10, 0x1 ;  /* 0x0000000a11947c11 */ /* 0x000fc4000f8808ff */
[----:B------:R-:W-:Y:S02]  /*41b0*/  CS2R R118, SRZ ;  /* 0x0000000000767805 */ /* 0x000fe4000001ff00 */
[----:B------:R-:W-:Y:S02]  /*41c0*/  LEA R146, P6, R19, UR10, 0x1 ;  /* 0x0000000a13927c11 */ /* 0x000fe4000f8c08ff */
[----:B------:R-:W-:Y:S02]  /*41d0*/  CS2R R94, SRZ ;  /* 0x00000000005e7805 */ /* 0x000fe4000001ff00 */
[----:B------:R-:W-:Y:S02]  /*41e0*/  LEA.HI.X.SX32 R145, R7, UR11, 0x1, P5 ;  /* 0x0000000b07917c11 */ /* 0x000fe4000a8f0eff */
[----:B------:R-:W-:Y:S02]  /*41f0*/  CS2R R120, SRZ ;  /* 0x0000000000787805 */ /* 0x000fe4000001ff00 */
[----:B------:R-:W-:-:S02]  /*4200*/  LEA.HI.X.SX32 R143, R9, UR11, 0x1, P3 ;  /* 0x0000000b098f7c11 */ /* 0x000fc400098f0eff */
[----:B------:R-:W-:Y:S02]  /*4210*/  CS2R R122, SRZ ;  /* 0x00000000007a7805 */ /* 0x000fe4000001ff00 */
[----:B------:R-:W-:Y:S02]  /*4220*/  LEA.HI.X.SX32 R141, R11, UR11, 0x1, P2 ;  /* 0x0000000b0b8d7c11 */ /* 0x000fe400090f0eff */
[----:B------:R-:W-:Y:S02]  /*4230*/  CS2R R124, SRZ ;  /* 0x00000000007c7805 */ /* 0x000fe4000001ff00 */
[----:B------:R-:W-:Y:S02]  /*4240*/  LEA.HI.X.SX32 R140, R13, UR11, 0x1, P1 ;  /* 0x0000000b0d8c7c11 */ /* 0x000fe400088f0eff */
[----:B------:R-:W-:Y:S02]  /*4250*/  CS2R R126, SRZ ;  /* 0x00000000007e7805 */ /* 0x000fe4000001ff00 */
[----:B------:R-:W-:Y:S01]  /*4260*/  LEA.HI.X.SX32 R138, R15, UR11, 0x1, P0 ;  /* 0x0000000b0f8a7c11 */ /* 0x000fe200080f0eff */
[-C--:B0-----:R-:W-:Y:S01]  /*4270*/  IMAD R232, R47, R40.reuse, RZ ;  /* 0x000000282fe87224 */ /* 0x081fe200078e02ff */
[----:B------:R-:W-:Y:S01]  /*4280*/  LEA.HI.X.SX32 R136, R17, UR11, 0x1, P4 ;  /* 0x0000000b11887c11 */ /* 0x000fe2000a0f0eff */
[-C--:B------:R-:W-:Y:S01]  /*4290*/  IMAD R231, R231, R40.reuse, RZ ;  /* 0x00000028e7e77224 */ /* 0x080fe200078e02ff */
[----:B------:R-:W-:Y:S01]  /*42a0*/  LEA.HI.X.SX32 R186, R19, UR11, 0x1, P6 ;  /* 0x0000000b13ba7c11 */ /* 0x000fe2000b0f0eff */
[-C--:B------:R-:W-:Y:S01]  /*42b0*/  IMAD R230, R45, R40.reuse, RZ ;  /* 0x000000282de67224 */ /* 0x080fe200078e02ff */
[----:B------:R-:W-:Y:S01]  /*42c0*/  LEA R144, P5, R21, UR10, 0x1 ;  /* 0x0000000a15907c11 */ /* 0x000fe2000f8a08ff */
        /* <DEDUP_REMOVED lines=8> */
[----:B------:R-:W-:Y:S01]  /*4350*/  IMAD R225, R225, R40, RZ ;  /* 0x00000028e1e17224 */ /* 0x000fe200078e02ff */
[----:B------:R-:W-:-:S02]  /*4360*/  LEA R207, P4, R31, UR10, 0x1 ;  /* 0x0000000a1fcf7c11 */ /* 0x000fc4000f8808ff */
[----:B------:R-:W-:Y:S02]  /*4370*/  LEA R135, P6, R33, UR10, 0x1 ;  /* 0x0000000a21877c11 */ /* 0x000fe4000f8c08ff */
[----:B------:R-:W-:Y:S02]  /*4380*/  LEA.HI.X.SX32 R134, R21, UR11, 0x1, P5 ;  /* 0x0000000b15867c11 */ /* 0x000fe4000a8f0eff */
[----:B------:R-:W-:Y:S02]  /*4390*/  LEA.HI.X.SX32 R132, R23, UR11, 0x1, P3 ;  /* 0x0000000b17847c11 */ /* 0x000fe400098f0eff */
[----:B------:R-:W-:Y:S02]  /*43a0*/  LEA.HI.X.SX32 R129, R25, UR11, 0x1, P2 ;  /* 0x0000000b19817c11 */ /* 0x000fe400090f0eff */
[----:B------:R-:W-:Y:S02]  /*43b0*/  LEA.HI.X.SX32 R39, R27, UR11, 0x1, P1 ;  /* 0x0000000b1b277c11 */ /* 0x000fe400088f0eff */
[----:B------:R-:W-:-:S02]  /*43c0*/  LEA.HI.X.SX32 R37, R29, UR11, 0x1, P0 ;  /* 0x0000000b1d257c11 */ /* 0x000fc400080f0eff */
[----:B------:R-:W-:Y:S02]  /*43d0*/  LEA.HI.X.SX32 R36, R31, UR11, 0x1, P4 ;  /* 0x0000000b1f247c11 */ /* 0x000fe4000a0f0eff */
[----:B------:R-:W-:Y:S02]  /*43e0*/  LEA.HI.X.SX32 R34, R33, UR11, 0x1, P6 ;  /* 0x0000000b21227c11 */ /* 0x000fe4000b0f0eff */
[----:B------:R-:W-:Y:S02]  /*43f0*/  LEA R133, P5, R32, UR10, 0x1 ;  /* 0x0000000a20857c11 */ /* 0x000fe4000f8a08ff */
[----:B------:R-:W-:Y:S02]  /*4400*/  LEA R208, P3, R0, UR10, 0x1 ;  /* 0x0000000a00d07c11 */ /* 0x000fe4000f8608ff */
[----:B------:R-:W-:Y:S02]  /*4410*/  LEA R128, P2, R2, UR10, 0x1 ;  /* 0x0000000a02807c11 */ /* 0x000fe4000f8408ff */
[----:B------:R-:W-:-:S02]  /*4420*/  LEA R38, P1, R49, UR10, 0x1 ;  /* 0x0000000a31267c11 */ /* 0x000fc4000f8208ff */
[----:B------:R-:W-:Y:S02]  /*4430*/  LEA R209, P0, R51, UR10, 0x1 ;  /* 0x0000000a33d17c11 */ /* 0x000fe4000f8008ff */
[----:B------:R-:W-:Y:S02]  /*4440*/  LEA R35, P4, R53, UR10, 0x1 ;  /* 0x0000000a35237c11 */ /* 0x000fe4000f8808ff */
[----:B------:R-:W-:Y:S02]  /*4450*/  LEA R33, P6, R55, UR10, 0x1 ;  /* 0x0000000a37217c11 */ /* 0x000fe4000f8c08ff */
[----:B------:R-:W-:Y:S02]  /*4460*/  LEA.HI.X.SX32 R32, R32, UR11, 0x1, P5 ;  /* 0x0000000b20207c11 */ /* 0x000fe4000a8f0eff */
[----:B------:R-:W-:Y:S02]  /*4470*/  LEA.HI.X.SX32 R31, R0, UR11, 0x1, P3 ;  /* 0x0000000b001f7c11 */ /* 0x000fe400098f0eff */
[----:B------:R-:W-:-:S02]  /*4480*/  LEA.HI.X.SX32 R29, R2, UR11, 0x1, P2 ;  /* 0x0000000b021d7c11 */ /* 0x000fc400090f0eff */
[----:B------:R-:W-:Y:S02]  /*4490*/  LEA.HI.X.SX32 R27, R49, UR11, 0x1, P1 ;  /* 0x0000000b311b7c11 */ /* 0x000fe400088f0eff */
[----:B------:R-:W-:Y:S02]  /*44a0*/  CS2R R48, SRZ ;  /* 0x0000000000307805 */ /* 0x000fe4000001ff00 */
[----:B------:R-:W-:Y:S02]  /*44b0*/  LEA.HI.X.SX32 R26, R51, UR11, 0x1, P0 ;  /* 0x0000000b331a7c11 */ /* 0x000fe400080f0eff */
[----:B------:R-:W-:Y:S02]  /*44c0*/  CS2R R50, SRZ ;  /* 0x0000000000327805 */ /* 0x000fe4000001ff00 */
[----:B------:R-:W-:Y:S02]  /*44d0*/  LEA.HI.X.SX32 R24, R53, UR11, 0x1, P4 ;  /* 0x0000000b35187c11 */ /* 0x000fe4000a0f0eff */
[----:B------:R-:W-:-:S02]  /*44e0*/  CS2R R52, SRZ ;  /* 0x0000000000347805 */ /* 0x000fc4000001ff00 */
[----:B------:R-:W-:Y:S02]  /*44f0*/  LEA.HI.X.SX32 R22, R55, UR11, 0x1, P6 ;  /* 0x0000000b37167c11 */ /* 0x000fe4000b0f0eff */
[----:B------:R-:W-:Y:S02]  /*4500*/  CS2R R54, SRZ ;  /* 0x0000000000367805 */ /* 0x000fe4000001ff00 */
        /* <DEDUP_REMOVED lines=21> */
[----:B------:R-:W-:-:S02]  /*4660*/  LEA R20, P5, R71, UR10, 0x1 ;  /* 0x0000000a47147c11 */ /* 0x000fc4000f8a08ff */
[----:B------:R-:W-:Y:S02]  /*4670*/  LEA R18, P3, R73, UR10, 0x1 ;  /* 0x0000000a49127c11 */ /* 0x000fe4000f8608ff */
[----:B------:R-:W-:Y:S02]  /*4680*/  LEA R213, P2, R75, UR10, 0x1 ;  /* 0x0000000a4bd57c11 */ /* 0x000fe4000f8408ff */
[----:B------:R-:W-:Y:S02]  /*4690*/  LEA R15, P1, R77, UR10, 0x1 ;  /* 0x0000000a4d0f7c11 */ /* 0x000fe4000f8208ff */
[----:B------:R-:W-:Y:S02]  /*46a0*/  LEA R185, P0, R79, UR10, 0x1 ;  /* 0x0000000a4fb97c11 */ /* 0x000fe4000f8008ff */
[----:B------:R-:W-:Y:S02]  /*46b0*/  LEA R214, P4, R81, UR10, 0x1 ;  /* 0x0000000a51d67c11 */ /* 0x000fe4000f8808ff */
[----:B------:R-:W-:-:S02]  /*46c0*/  LEA R11, P6, R83, UR10, 0x1 ;  /* 0x0000000a530b7c11 */ /* 0x000fc4000f8c08ff */
        /* <DEDUP_REMOVED lines=32> */
[----:B------:R-:W-:Y:S02]  /*48d0*/  LEA.HI.X.SX32 R159, R159, UR11, 0x1, P6 ;  /* 0x0000000b9f9f7c11 */ /* 0x000fe4000b0f0eff */
[----:B------:R-:W-:Y:S02]  /*48e0*/  LEA R217, P5, R191, UR10, 0x1 ;  /* 0x0000000abfd97c11 */ /* 0x000fe4000f8a08ff */
[----:B------:R-:W-:Y:S02]  /*48f0*/  LEA R165, P3, R160, UR10, 0x1 ;  /* 0x0000000aa0a57c11 */ /* 0x000fe4000f8608ff */
[----:B------:R-:W-:-:S02]  /*4900*/  LEA R192, P2, R166, UR10, 0x1 ;  /* 0x0000000aa6c07c11 */ /* 0x000fc4000f8408ff */
[----:B------:R-:W-:Y:S02]  /*4910*/  LEA R218, P1, R193, UR10, 0x1 ;  /* 0x0000000ac1da7c11 */ /* 0x000fe4000f8208ff */
[----:B------:R-:W-:Y:S02]  /*4920*/  LEA R168, P0, R167, UR10, 0x1 ;  /* 0x0000000aa7a87c11 */ /* 0x000fe4000f8008ff */
[----:B------:R-:W-:Y:S02]  /*4930*/  LEA R194, P4, R169, UR10, 0x1 ;  /* 0x0000000aa9c27c11 */ /* 0x000fe4000f8808ff */
[----:B------:R-:W-:Y:S02]  /*4940*/  LEA R219, P6, R195, UR10, 0x1 ;  /* 0x0000000ac3db7c11 */ /* 0x000fe4000f8c08ff */
[----:B------:R-:W-:Y:S02]  /*4950*/  LEA.HI.X.SX32 R191, R191, UR11, 0x1, P5 ;  /* 0x0000000bbfbf7c11 */ /* 0x000fe4000a8f0eff */
[----:B------:R-:W-:-:S02]  /*4960*/  LEA.HI.X.SX32 R160, R160, UR11, 0x1, P3 ;  /* 0x0000000ba0a07c11 */ /* 0x000fc400098f0eff */
[----:B------:R-:W-:Y:S02]  /*4970*/  LEA.HI.X.SX32 R166, R166, UR11, 0x1, P2 ;  /* 0x0000000ba6a67c11 */ /* 0x000fe400090f0eff */
[----:B------:R-:W-:Y:S02]  /*4980*/  LEA.HI.X.SX32 R193, R193, UR11, 0x1, P1 ;  /* 0x0000000bc1c17c11 */ /* 0x000fe400088f0eff */
[----:B------:R-:W-:Y:S02]  /*4990*/  LEA.HI.X.SX32 R167, R167, UR11, 0x1, P0 ;  /* 0x0000000ba7a77c11 */ /* 0x000fe400080f0eff */
[----:B------:R-:W-:Y:S02]  /*49a0*/  LEA.HI.X.SX32 R169, R169, UR11, 0x1, P4 ;  /* 0x0000000ba9a97c11 */ /* 0x000fe4000a0f0eff */
[----:B------:R-:W-:Y:S02]  /*49b0*/  LEA.HI.X.SX32 R195, R195, UR11, 0x1, P6 ;  /* 0x0000000bc3c37c11 */ /* 0x000fe4000b0f0eff */
        /* <DEDUP_REMOVED lines=8> */
[----:B------:R-:W-:Y:S02]  /*4a40*/  LEA.HI.X.SX32 R172, R172, UR11, 0x1, P3 ;  /* 0x0000000bacac7c11 */ /* 0x000fe400098f0eff */
[----:B------:R-:W-:Y:S02]  /*4a50*/  LEA.HI.X.SX32 R197, R197, UR11, 0x1, P2 ;  /* 0x0000000bc5c57c11 */ /* 0x000fe400090f0eff */
[----:B------:R-:W-:Y:S02]  /*4a60*/  LEA.HI.X.SX32 R173, R173, UR11, 0x1, P1 ;  /* 0x0000000badad7c11 */ /* 0x000fe400088f0eff */
[----:B------:R-:W-:Y:S02]  /*4a70*/  LEA.HI.X.SX32 R175, R175, UR11, 0x1, P0 ;  /* 0x0000000bafaf7c11 */ /* 0x000fe400080f0eff */
[----:B------:R-:W-:-:S02]  /*4a80*/  LEA.HI.X.SX32 R199, R199, UR11, 0x1, P4 ;  /* 0x0000000bc7c77c11 */ /* 0x000fc4000a0f0eff */
[----:B------:R-:W-:Y:S02]  /*4a90*/  LEA.HI.X.SX32 R177, R177, UR11, 0x1, P6 ;  /* 0x0000000bb1b17c11 */ /* 0x000fe4000b0f0eff */
[----:B------:R-:W-:Y:S02]  /*4aa0*/  LEA R200, P5, R178, UR10, 0x1 ;  /* 0x0000000ab2c87c11 */ /* 0x000fe4000f8a08ff */
[----:B------:R-:W-:Y:S02]  /*4ab0*/  LEA R222, P3, R201, UR10, 0x1 ;  /* 0x0000000ac9de7c11 */ /* 0x000fe4000f8608ff */
[----:B------:R-:W-:Y:S02]  /*4ac0*/  LEA R183, P2, R179, UR10, 0x1 ;  /* 0x0000000ab3b77c11 */ /* 0x000fe4000f8408ff */
[----:B------:R-:W-:Y:S02]  /*4ad0*/  LEA R202, P1, R180, UR10, 0x1 ;  /* 0x0000000ab4ca7c11 */ /* 0x000fe4000f8208ff */
[----:B------:R-:W-:-:S02]  /*4ae0*/  LEA R223, P0, R203, UR10, 0x1 ;  /* 0x0000000acbdf7c11 */ /* 0x000fc4000f8008ff */
[----:B------:R-:W-:Y:S02]  /*4af0*/  LEA R204, P4, R181, UR10, 0x1 ;  /* 0x0000000ab5cc7c11 */ /* 0x000fe4000f8808ff */
[----:B------:R-:W-:Y:S02]  /*4b00*/  LEA R224, P6, R205, UR10, 0x1 ;  /* 0x0000000acde07c11 */ /* 0x000fe4000f8c08ff */
[----:B------:R-:W-:Y:S02]  /*4b10*/  LEA.HI.X.SX32 R178, R178, UR11, 0x1, P5 ;  /* 0x0000000bb2b27c11 */ /* 0x000fe4000a8f0eff */
[----:B------:R-:W-:Y:S02]  /*4b20*/  LEA.HI.X.SX32 R201, R201, UR11, 0x1, P3 ;  /* 0x0000000bc9c97c11 */ /* 0x000fe400098f0eff */
[----:B------:R-:W-:Y:S02]  /*4b30*/  LEA.HI.X.SX32 R179, R179, UR11, 0x1, P2 ;  /* 0x0000000bb3b37c11 */ /* 0x000fe400090f0eff */
[----:B------:R-:W-:-:S02]  /*4b40*/  LEA.HI.X.SX32 R180, R180, UR11, 0x1, P1 ;  /* 0x0000000bb4b47c11 */ /* 0x000fc400088f0eff */
[----:B------:R-:W-:Y:S02]  /*4b50*/  LEA.HI.X.SX32 R203, R203, UR11, 0x1, P0 ;  /* 0x0000000bcbcb7c11 */ /* 0x000fe400080f0eff */
[----:B------:R-:W-:Y:S02]  /*4b60*/  LEA.HI.X.SX32 R181, R181, UR11, 0x1, P4 ;  /* 0x0000000bb5b57c11 */ /* 0x000fe4000a0f0eff */
[----:B-1----:R-:W-:-:S07]  /*4b70*/  LEA.HI.X.SX32 R205, R205, UR11, 0x1, P6 ;  /* 0x0000000bcdcd7c11 */ /* 0x002fce000b0f0eff */
.L_x_2:
[----:B------:R-:W0:Y:S01]  /*4b80*/  S2R R45, SR_TID.X ;  /* 0x00000000002d7919 */ /* 0x000e220000002100 */
[----:B------:R-:W-:Y:S02]  /*4b90*/  PRMT R105, RZ, 0x7610, R105 ;  /* 0x00007610ff697816 */ /* 0x000fe40000000069 */
[----:B------:R-:W-:Y:S02]  /*4ba0*/  PRMT R104, RZ, 0x7610, R104 ;  /* 0x00007610ff687816 */ /* 0x000fe40000000068 */
[----:B0-----:R-:W-:-:S04]  /*4bb0*/  SHF.R.U32.HI R42, RZ, 0x5, R45 ;  /* 0x00000005ff2a7819 */ /* 0x001fc8000001162d */
[----:B------:R-:W-:-:S04]  /*4bc0*/  SGXT.U32 R42, R42, 0x2 ;  /* 0x000000022a2a781a */ /* 0x000fc80000000000 */
[C---:B------:R-:W-:Y:S02]  /*4bd0*/  ISETP.GE.AND P0, PT, R42.reuse, UR7, PT ;  /* 0x000000072a007c0c */ /* 0x040fe4000bf06270 */
[----:B------:R-:W-:-:S04]  /*4be0*/  LOP3.LUT R40, R42, 0x8, RZ, 0xfc, !PT ;  /* 0x000000082a287812 */ /* 0x000fc800078efcff */
[----:B------:R-:W-:Y:S01]  /*4bf0*/  ISETP.GE.AND P1, PT, R40, UR7, PT ;  /* 0x0000000728007c0c */ /* 0x000fe2000bf26270 */
[----:B------:R-:W-:-:S06]  /*4c00*/  IMAD.WIDE R40, R232, 0x2, R130 ;  /* 0x00000002e8287825 */ /* 0x000fcc00078e0282 */
[----:B------:R0:W2:Y:S02]  /*4c10*/  @!P0 LDG.E.U16 R105, desc[UR8][R40.64] ;  /* 0x0000000828698981 */ /* 0x0000a4000c1e1500 */
[----:B0-----:R-:W-:-:S05]  /*4c20*/  IMAD.WIDE R40, R226, 0x2, R130 ;  /* 0x00000002e2287825 */ /* 0x001fca00078e0282 */
[----:B------:R0:W3:Y:S01]  /*4c30*/  @!P1 LDG.E.U16 R104, desc[UR8][R40.64] ;  /* 0x0000000828689981 */ /* 0x0000e2000c1e1500 */
[----:B------:R-:W-:Y:S02]  /*4c40*/  PRMT R103, RZ, 0x7610, R103 ;  /* 0x00007610ff677816 */ /* 0x000fe40000000067 */
[----:B0-----:R-:W-:-:S04]  /*4c50*/  LOP3.LUT R40, R42, 0x10, RZ, 0xfc, !PT ;  /* 0x000000102a287812 */ /* 0x001fc800078efcff */
[----:B------:R-:W-:Y:S01]  /*4c60*/  ISETP.GE.AND P0, PT, R40, UR7, PT ;  /* 0x0000000728007c0c */ /* 0x000fe2000bf06270 */
[----:B------:R-:W-:-:S12]  /*4c70*/  IMAD.WIDE R40, R228, 0x2, R130 ;  /* 0x00000002e4287825 */ /* 0x000fd800078e0282 */
[----:B------:R0:W4:Y:S01]  /*4c80*/  @!P0 LDG.E.U16 R103, desc[UR8][R40.64] ;  /* 0x0000000828678981 */ /* 0x000122000c1e1500 */
[----:B------:R-:W-:Y:S02]  /*4c90*/  PRMT R100, RZ, 0x7610, R100 ;  /* 0x00007610ff647816 */ /* 0x000fe40000000064 */
[----:B0-----:R-:W-:-:S04]  /*4ca0*/  LOP3.LUT R40, R42, 0x4, RZ, 0xfc, !PT ;  /* 0x000000042a287812 */ /* 0x001fc800078efcff */
[----:B------:R-:W-:Y:S01]  /*4cb0*/  ISETP.GE.AND P0, PT, R40, UR7, PT ;  /* 0x0000000728007c0c */ /* 0x000fe2000bf06270 */
[----:B------:R-:W-:-:S12]  /*4cc0*/  IMAD.WIDE R40, R225, 0x2, R130 ;  /* 0x00000002e1287825 */ /* 0x000fd800078e0282 */
[----:B------:R0:W5:Y:S01]  /*4cd0*/  @!P0 LDG.E.U16 R100, desc[UR8][R40.64] ;  /* 0x0000000828648981 */ /* 0x000162000c1e1500 */
[----:B------:R-:W-:Y:S02]  /*4ce0*/  PRMT R101, RZ, 0x7610, R101 ;  /* 0x00007610ff657816 */ /* 0x000fe40000000065 */
[----:B0-----:R-:W-:-:S04]  /*4cf0*/  LOP3.LUT R40, R42, 0xc, RZ, 0xfc, !PT ;  /* 0x0000000c2a287812 */ /* 0x001fc800078efcff */
[----:B------:R-:W-:Y:S02]  /*4d00*/  ISETP.GE.AND P0, PT, R40, UR7, PT ;  /* 0x0000000728007c0c */ /* 0x000fe4000bf06270 */
[----:B------:R-:W-:-:S04]  /*4d10*/  LOP3.LUT R40, R42, 0x14, RZ, 0xfc, !PT ;  /* 0x000000142a287812 */ /* 0x000fc800078efcff */
[----:B------:R-:W-:Y:S01]  /*4d20*/  ISETP.GE.AND P1, PT, R40, UR7, PT ;  /* 0x0000000728007c0c */ /* 0x000fe2000bf26270 */
[----:B------:R-:W-:Y:S01]  /*4d30*/  IMAD.WIDE R40, R227, 0x2, R130 ;  /* 0x00000002e3287825 */ /* 0x000fe200078e0282 */
[----:B------:R-:W-:-:S05]  /*4d40*/  PRMT R102, RZ, 0x7610, R102 ;  /* 0x00007610ff667816 */ /* 0x000fca0000000066 */
[----:B------:R0:W5:Y:S02]  /*4d50*/  @!P0 LDG.E.U16 R101, desc[UR8][R40.64] ;  /* 0x0000000828658981 */ /* 0x000164000c1e1500 */
[----:B0-----:R-:W-:-:S05]  /*4d60*/  IMAD.WIDE R40, R229, 0x2, R130 ;  /* 0x00000002e5287825 */ /* 0x001fca00078e0282 */
[----:B------:R0:W5:Y:S01]  /*4d70*/  @!P1 LDG.E.U16 R102, desc[UR8][R40.64] ;  /* 0x0000000828669981 */ /* 0x000162000c1e1500 */
[----:B------:R-:W-:Y:S02]  /*4d80*/  PRMT R107, RZ, 0x7610, R107 ;  /* 0x00007610ff6b7816 */ /* 0x000fe4000000006b */
[C---:B0-----:R-:W-:Y:S02]  /*4d90*/  LOP3.LUT R40, R42.reuse, 0x18, RZ, 0xfc, !PT ;  /* 0x000000182a287812 */ /* 0x041fe400078efcff */
[----:B------:R-:W-:Y:S02]  /*4da0*/  LOP3.LUT R42, R42, 0x1c, RZ, 0xfc, !PT ;  /* 0x0000001c2a2a7812 */ /* 0x000fe400078efcff */
[----:B------:R-:W-:Y:S01]  /*4db0*/  ISETP.GE.AND P0, PT, R40, UR7, PT ;  /* 0x0000000728007c0c */ /* 0x000fe2000bf06270 */
[----:B------:R-:W-:Y:S01]  /*4dc0*/  IMAD.WIDE R40, R230, 0x2, R130 ;  /* 0x00000002e6287825 */ /* 0x000fe200078e0282 */
[----:B------:R-:W-:-:S11]  /*4dd0*/  ISETP.GE.AND P1, PT, R42, UR7, PT ;  /* 0x000000072a007c0c */ /* 0x000fd6000bf26270 */
[----:B------:R0:W5:Y:S01]  /*4de0*/  @!P0 LDG.E.U16 R107, desc[UR8][R40.64] ;  /* 0x00000008286b8981 */ /* 0x000162000c1e1500 */
[----:B------:R-:W-:Y:S02]  /*4df0*/  PRMT R106, RZ, 0x7610, R106 ;  /* 0x00007610ff6a7816 */ /* 0x000fe4000000006a */
[----:B0-----:R-:W-:-:S04]  /*4e00*/  LOP3.LUT R40, R45, 0x1f, RZ, 0xc0, !PT ;  /* 0x0000001f2d287812 */ /* 0x001fc800078ec0ff */
[----:B------:R-:W-:Y:S01]  /*4e10*/  ISETP.GE.AND P0, PT, R40, UR7, PT ;  /* 0x0000000728007c0c */ /* 0x000fe2000bf06270 */
[----:B------:R-:W-:-:S05]  /*4e20*/  IMAD.WIDE R40, R231, 0x2, R130 ;  /* 0x00000002e7287825 */ /* 0x000fca00078e0282 */
[----:B------:R0:W5:Y:S01]  /*4e30*/  @!P1 LDG.E.U16 R106, desc[UR8][R40.64] ;  /* 0x00000008286a9981 */ /* 0x000162000c1e1500 */
[CC--:B------:R-:W-:Y:S02]  /*4e40*/  IADD3 RZ, P1, R146.reuse, R164.reuse, RZ ;  /* 0x000000a492ff7210 */ /* 0x0c0fe40007f3e0ff */
[----:B------:R-:W-:Y:S02]  /*4e50*/  PRMT R96, RZ, 0x7610, R96 ;  /* 0x00007610ff607816 */ /* 0x000fe40000000060 */
[----:B------:R-:W-:Y:S01]  /*4e60*/  PRMT R42, RZ, 0x7610, R42 ;  /* 0x00007610ff2a7816 */ /* 0x000fe2000000002a */
[----:B0-----:R-:W-:Y:S02]  /*4e70*/  IMAD.IADD R40, R146, 0x1, R164 ;  /* 0x0000000192287824 */ /* 0x001fe400078e02a4 */
[----:B------:R-:W-:Y:S01]  /*4e80*/  IMAD.X R41, R186, 0x1, R163, P1 ;  /* 0x00000001ba297824 */ /* 0x000fe200008e06a3 */
[----:B------:R-:W-:Y:S01]  /*4e90*/  BAR.SYNC.DEFER_BLOCKING 0x0 ;  /* 0x0000000000007b1d */ /* 0x000fe20000010000 */
[----:B------:R-:W-:-:S02]  /*4ea0*/  IADD3 RZ, P1, R148, R164, RZ ;  /* 0x000000a494ff7210 */ /* 0x000fc40007f3e0ff */
[----:B------:R-:W-:Y:S02]  /*4eb0*/  PRMT R97, RZ, 0x7610, R97 ;  /* 0x00007610ff617816 */ /* 0x000fe40000000061 */
[----:B------:R-:W-:Y:S01]  /*4ec0*/  PRMT R43, RZ, 0x7610, R43 ;  /* 0x00007610ff2b7816 */ /* 0x000fe2000000002b */
[----:B------:R0:W5:Y:S02]  /*4ed0*/  @!P0 LDG.E.U16 R96, desc[UR8][R40.64] ;  /* 0x0000000828608981 */ /* 0x000164000c1e1500 */
[----:B0-----:R-:W-:Y:S02]  /*4ee0*/  IMAD.IADD R40, R148, 0x1, R164 ;  /* 0x0000000194287824 */ /* 0x001fe400078e02a4 */
[----:B------:R-:W-:Y:S01]  /*4ef0*/  IMAD.X R41, R136, 0x1, R163, P1 ;  /* 0x0000000188297824 */ /* 0x000fe200008e06a3 */
[----:B------:R-:W-:-:S04]  /*4f00*/  IADD3 RZ, P1, R149, R164, RZ ;  /* 0x000000a495ff7210 */ /* 0x000fc80007f3e0ff */
[----:B------:R0:W5:Y:S02]  /*4f10*/  @!P0 LDG.E.U16 R42, desc[UR8][R40.64] ;  /* 0x00000008282a8981 */ /* 0x000164000c1e1500 */
[----:B0-----:R-:W-:Y:S02]  /*4f20*/  IMAD.IADD R40, R149, 0x1, R164 ;  /* 0x0000000195287824 */ /* 0x001fe400078e02a4 */
[----:B------:R-:W-:Y:S01]  /*4f30*/  IMAD.X R41, R138, 0x1, R163, P1 ;  /* 0x000000018a297824 */ /* 0x000fe200008e06a3 */
[----:B------:R-:W-:-:S04]  /*4f40*/  IADD3 RZ, P1, R150, R164, RZ ;  /* 0x000000a496ff7210 */ /* 0x000fc80007f3e0ff */
[----:B------:R0:W5:Y:S01]  /*4f50*/  @!P0 LDG.E.U16 R97, desc[UR8][R40.64] ;  /* 0x0000000828618981 */ /* 0x000162000c1e1500 */
[----:B------:R-:W-:Y:S01]  /*4f60*/  PRMT R98, RZ, 0x7610, R98 ;  /* 0x00007610ff627816 */ /* 0x000fe20000000062 */
[----:B0-----:R-:W-:Y:S02]  /*4f70*/  IMAD.IADD R40, R150, 0x1, R164 ;  /* 0x0000000196287824 */ /* 0x001fe400078e02a4 */
[----:B------:R-:W-:Y:S01]  /*4f80*/  IMAD.X R41, R140, 0x1, R163, P1 ;  /* 0x000000018c297824 */ /* 0x000fe200008e06a3 */
[----:B------:R-:W-:-:S04]  /*4f90*/  IADD3 RZ, P1, R151, R164, RZ ;  /* 0x000000a497ff7210 */ /* 0x000fc80007f3e0ff */
[----:B------:R0:W5:Y:S01]  /*4fa0*/  @!P0 LDG.E.U16 R43, desc[UR8][R40.64] ;  /* 0x00000008282b8981 */ /* 0x000162000c1e1500 */
[----:B------:R-:W-:Y:S01]  /*4fb0*/  PRMT R44, RZ, 0x7610, R44 ;  /* 0x00007610ff2c7816 */ /* 0x000fe2000000002c */
[----:B------:R-:W1:Y:S01]  /*4fc0*/  S2UR UR5, SR_CgaCtaId ;  /* 0x00000000000579c3 */ /* 0x000e620000008800 */
        /* <DEDUP_REMOVED lines=9> */
[C-C-:B------:R-:W-:Y:S02]  /*5060*/  IMAD.IADD R46, R154.reuse, 0x1, R164.reuse ;  /* 0x000000019a2e7824 */ /* 0x140fe400078e02a4 */
[----:B0-----:R-:W-:Y:S02]  /*5070*/  IMAD.IADD R40, R153, 0x1, R164 ;  /* 0x0000000199287824 */ /* 0x001fe400078e02a4 */
[----:B------:R-:W-:Y:S01]  /*5080*/  IMAD.X R41, R145, 0x1, R163, P1 ;  /* 0x0000000191297824 */ /* 0x000fe200008e06a3 */
[----:B------:R-:W-:-:S04]  /*5090*/  IADD3 RZ, P1, R154, R164, RZ ;  /* 0x000000a49aff7210 */ /* 0x000fc80007f3e0ff */
[----:B------:R0:W5:Y:S01]  /*50a0*/  @!P0 LDG.E.U16 R99, desc[UR8][R40.64] ;  /* 0x0000000828638981 */ /* 0x000162000c1e1500 */
[----:B------:R-:W-:Y:S01]  /*50b0*/  IMAD.X R47, R147, 0x1, R163, P1 ;  /* 0x00000001932f7824 */ /* 0x000fe200008e06a3 */
[----:B0-----:R-:W-:Y:S02]  /*50c0*/  PRMT R40, RZ, 0x7610, R40 ;  /* 0x00007610ff287816 */ /* 0x001fe40000000028 */
[----:B------:R-:W-:-:S04]  /*50d0*/  SHF.R.S32.HI R41, RZ, 0x6, R45 ;  /* 0x00000006ff297819 */ /* 0x000fc8000001142d */
[----:B------:R0:W5:Y:S01]  /*50e0*/  @!P0 LDG.E.U16 R40, desc[UR8][R46.64] ;  /* 0x000000082e288981 */ /* 0x000162000c1e1500 */
[----:B------:R-:W-:Y:S01]  /*50f0*/  SGXT R41, R41, 0x1 ;  /* 0x000000012929781a */ /* 0x000fe20000000200 */
[----:B------:R-:W-:Y:S01]  /*5100*/  UMOV UR4, 0x400 ;  /* 0x0000040000047882 */ /* 0x000fe20000000000 */
[----:B------:R-:W-:Y:S01]  /*5110*/  IMAD.SHL.U32 R45, R45, 0x2, RZ ;  /* 0x000000022d2d7824 */ /* 0x000fe200078e00ff */
[----:B------:R-:W-:Y:S01]  /*5120*/  PRMT R108, RZ, 0x7610, R108 ;  /* 0x00007610ff6c7816 */ /* 0x000fe2000000006c */
[----:B-1----:R-:W-:Y:S01]  /*5130*/  ULEA UR4, UR5, UR4, 0x18 ;  /* 0x0000000405047291 */ /* 0x002fe2000f8ec03f */
[----:B------:R-:W-:Y:S02]  /*5140*/  LOP3.LUT R41, R41, 0x90, RZ, 0xc0, !PT ;  /* 0x0000009029297812 */ /* 0x000fe400078ec0ff */
[----:B0-----:R-:W-:Y:S02]  /*5150*/  IADD3 R46, P1, R224, R164, RZ ;  /* 0x000000a4e02e7210 */ /* 0x001fe40007f3e0ff */
[----:B------:R-:W-:-:S03]  /*5160*/  LOP3.LUT R45, R41, 0x7e, R45, 0x78, !PT ;  /* 0x0000007e292d7812 */ /* 0x000fc600078e782d */
[----:B------:R-:W-:-:S05]  /*5170*/  IMAD.X R47, R205, 0x1, R163, P1 ;  /* 0x00000001cd2f7824 */ /* 0x000fca00008e06a3 */
[----:B------:R0:W5:Y:S04]  /*5180*/  @!P0 LDG.E.U16 R108, desc[UR8][R46.64] ;  /* 0x000000082e6c8981 */ /* 0x000168000c1e1500 */
[----:B--2---:R1:W-:Y:S01]  /*5190*/  STS.U16 [R45+UR4+0x4000], R105 ;  /* 0x004000692d007988 */ /* 0x0043e20008000404 */
[----:B0-----:R-:W-:Y:S02]  /*51a0*/  IADD3 R46, P1, R223, R164, RZ ;  /* 0x000000a4df2e7210 */ /* 0x001fe40007f3e0ff */
[----:B-1----:R-:W-:-:S03]  /*51b0*/  PRMT R105, RZ, 0x7610, R105 ;  /* 0x00007610ff697816 */ /* 0x002fc60000000069 */
[----:B------:R-:W-:Y:S01]  /*51c0*/  IMAD.X R47, R203, 0x1, R163, P1 ;  /* 0x00000001cb2f7824 */ /* 0x000fe200008e06a3 */
[----:B---3--:R0:W-:Y:S04]  /*51d0*/  STS.U16 [R45+UR4+0x4200], R104 ;  /* 0x004200682d007988 */ /* 0x0081e80008000404 */
[----:B------:R1:W2:Y:S01]  /*51e0*/  @!P0 LDG.E.U16 R105, desc[UR8][R46.64] ;  /* 0x000000082e698981 */ /* 0x0002a2000c1e1500 */
[----:B0-----:R-:W-:Y:S02]  /*51f0*/  PRMT R104, RZ, 0x7610, R104 ;  /* 0x00007610ff687816 */ /* 0x001fe40000000068 */
[----:B-1----:R-:W-:-:S05]  /*5200*/  IADD3 R46, P1, R183, R164, RZ ;  /* 0x000000a4b72e7210 */ /* 0x002fca0007f3e0ff */
[----:B------:R-:W-:Y:S01]  /*5210*/  IMAD.X R47, R179, 0x1, R163, P1 ;  /* 0x00000001b32f7824 */ /* 0x000fe200008e06a3 */
[----:B----4-:R0:W-:Y:S04]  /*5220*/  STS.U16 [R45+UR4+0x4400], R103 ;  /* 0x004400672d007988 */ /* 0x0101e80008000404 */
[----:B------:R1:W3:Y:S01]  /*5230*/  @!P0 LDG.E.U16 R104, desc[UR8][R46.64] ;  /* 0x000000082e688981 */ /* 0x0002e2000c1e1500 */
[----:B------:R-:W-:Y:S02]  /*5240*/  LOP3.LUT R41, R45, 0x20, RZ, 0x3c, !PT ;  /* 0x000000202d297812 */ /* 0x000fe400078e3cff */
[----:B0-----:R-:W-:Y:S02]  /*5250*/  PRMT R103, RZ, 0x7610, R103 ;  /* 0x00007610ff677816 */ /* 0x001fe40000000067 */
[----:B-1----:R-:W-:-:S05]  /*5260*/  IADD3 R46, P1, R200, R164, RZ ;  /* 0x000000a4c82e7210 */ /* 0x002fca0007f3e0ff */
[----:B------:R-:W-:-:S05]  /*5270*/  IMAD.X R47, R178, 0x1, R163, P1 ;  /* 0x00000001b22f7824 */ /* 0x000fca00008e06a3 */
[----:B------:R0:W4:Y:S02]  /*5280*/  @!P0 LDG.E.U16 R103, desc[UR8][R46.64] ;  /* 0x000000082e678981 */ /* 0x000124000c1e1500 */
[----:B0-----:R-:W-:-:S05]  /*5290*/  IADD3 R46, P1, R221, R164, RZ ;  /* 0x000000a4dd2e7210 */ /* 0x001fca0007f3e0ff */
[----:B------:R-:W-:Y:S01]  /*52a0*/  IMAD.X R47, R199, 0x1, R163, P1 ;  /* 0x00000001c72f7824 */ /* 0x000fe200008e06a3 */
[----:B-----5:R-:W-:Y:S04]  /*52b0*/  STS.U16 [R45+UR4+0x4600], R107 ;  /* 0x0046006b2d007988 */ /* 0x020fe80008000404 */
[----:B------:R0:W-:Y:S02]  /*52c0*/  STS.U16 [R41+UR4+0x4100], R100 ;  /* 0x0041006429007988 */ /* 0x0001e40008000404 */
[----:B0-----:R-:W-:Y:S02]  /*52d0*/  PRMT R100, RZ, 0x7610, R100 ;  /* 0x00007610ff647816 */ /* 0x001fe40000000064 */
[----:B------:R0:W-:Y:S04]  /*52e0*/  STS.U16 [R41+UR4+0x4300], R101 ;  /* 0x0043006529007988 */ /* 0x0001e80008000404 */
[----:B------:R1:W5:Y:S01]  /*52f0*/  @!P0 LDG.E.U16 R100, desc[UR8][R46.64] ;  /* 0x000000082e648981 */ /* 0x000362000c1e1500 */
[----:B0-----:R-:W-:-:S02]  /*5300*/  PRMT R101, RZ, 0x7610, R101 ;  /* 0x00007610ff657816 */ /* 0x001fc40000000065 */
[----:B-1----:R-:W-:-:S05]  /*5310*/  IADD3 R46, P1, R174, R164, RZ ;  /* 0x000000a4ae2e7210 */ /* 0x002fca0007f3e0ff */
[----:B------:R-:W-:Y:S01]  /*5320*/  IMAD.X R47, R173, 0x1, R163, P1 ;  /* 0x00000001ad2f7824 */ /* 0x000fe200008e06a3 */
[----:B------:R0:W-:Y:S04]  /*5330*/  STS.U16 [R41+UR4+0x4500], R102 ;  /* 0x0045006629007988 */ /* 0x0001e80008000404 */
[----:B------:R1:W5:Y:S01]  /*5340*/  @!P0 LDG.E.U16 R101, desc[UR8][R46.64] ;  /* 0x000000082e658981 */ /* 0x000362000c1e1500 */
[----:B0-----:R-:W-:Y:S02]  /*5350*/  PRMT R102, RZ, 0x7610, R102 ;  /* 0x00007610ff667816 */ /* 0x001fe40000000066 */
[----:B-1----:R-:W-:-:S05]  /*5360*/  IADD3 R46, P1, R196, R164, RZ ;  /* 0x000000a4c42e7210 */ /* 0x002fca0007f3e0ff */
[----:B------:R-:W-:-:S05]  /*5370*/  IMAD.X R47, R172, 0x1, R163, P1 ;  /* 0x00000001ac2f7824 */ /* 0x000fca00008e06a3 */
[----:B------:R0:W5:Y:S04]  /*5380*/  @!P0 LDG.E.U16 R102, desc[UR8][R46.64] ;  /* 0x000000082e668981 */ /* 0x000168000c1e1500 */
[----:B------:R1:W-:Y:S01]  /*5390*/  STS.U16 [R41+UR4+0x4700], R106 ;  /* 0x0047006a29007988 */ /* 0x0003e20008000404 */
[----:B0-----:R-:W-:Y:S02]  /*53a0*/  IADD3 R46, P1, R219, R164, RZ ;  /* 0x000000a4db2e7210 */ /* 0x001fe40007f3e0ff */
[----:B-1----:R-:W-:-:S03]  /*53b0*/  PRMT R106, RZ, 0x7610, R106 ;  /* 0x00007610ff6a7816 */ /* 0x002fc6000000006a */
[----:B------:R-:W-:-:S05]  /*53c0*/  IMAD.X R47, R195, 0x1, R163, P1 ;  /* 0x00000001c32f7824 */ /* 0x000fca00008e06a3 */
[----:B------:R0:W5:Y:S01]  /*53d0*/  @!P0 LDG.E.U16 R106, desc[UR8][R46.64] ;  /* 0x000000082e6a8981 */ /* 0x000162000c1e1500 */
[----:B------:R-:W-:Y:S02]  /*53e0*/  PRMT R107, RZ, 0x7610, R107 ;  /* 0x00007610ff6b7816 */ /* 0x000fe4000000006b */
[----:B0-----:R-:W-:-:S05]  /*53f0*/  IADD3 R46, P1, R168, R164, RZ ;  /* 0x000000a4a82e7210 */ /* 0x001fca0007f3e0ff */
[----:B------:R-:W-:-:S05]  /*5400*/  IMAD.X R47, R167, 0x1, R163, P1 ;  /* 0x00000001a72f7824 */ /* 0x000fca00008e06a3 */
[----:B------:R0:W5:Y:S02]  /*5410*/  @!P0 LDG.E.U16 R107, desc[UR8][R46.64] ;  /* 0x000000082e6b8981 */ /* 0x000164000c1e1500 */
[----:B0-----:R-:W-:-:S05]  /*5420*/  IADD3 R46, P1, R192, R164, RZ ;  /* 0x000000a4c02e7210 */ /* 0x001fca0007f3e0ff */
[----:B------:R-:W-:Y:S01]  /*5430*/  IMAD.X R47, R166, 0x1, R163, P1 ;  /* 0x00000001a62f7824 */ /* 0x000fe200008e06a3 */
[----:B------:R-:W-:Y:S02]  /*5440*/  PRMT R109, RZ, 0x7610, R109 ;  /* 0x00007610ff6d7816 */ /* 0x000fe4000000006d */
[----:B------:R-:W-:Y:S02]  /*5450*/  PRMT R110, RZ, 0x7610, R110 ;  /* 0x00007610ff6e7816 */ /* 0x000fe4000000006e */
[----:B------:R-:W-:Y:S01]  /*5460*/  PRMT R111, RZ, 0x7610, R111 ;  /* 0x00007610ff6f7816 */ /* 0x000fe2000000006f */
[----:B------:R-:W-:Y:S04]  /*5470*/  STS.U16 [R45+UR4], R108 ;  /* 0x0000006c2d007988 */ /* 0x000fe80008000404 */
[----:B--2---:R0:W-:Y:S02]  /*5480*/  STS.U16 [R45+UR4+0x200], R105 ;  /* 0x000200692d007988 */ /* 0x0041e40008000404 */
[----:B0-----:R-:W-:-:S06]  /*5490*/  PRMT R105, RZ, 0x7610, R105 ;  /* 0x00007610ff697816 */ /* 0x001fcc0000000069 */
[----:B------:R0:W2:Y:S04]  /*54a0*/  @!P0 LDG.E.U16 R105, desc[UR8][R46.64] ;  /* 0x000000082e698981 */ /* 0x0000a8000c1e1500 */
[----:B---3--:R1:W-:Y:S01]  /*54b0*/  STS.U16 [R45+UR4+0x400], R104 ;  /* 0x000400682d007988 */ /* 0x0083e20008000404 */
[----:B0-----:R-:W-:Y:S02]  /*54c0*/  IADD3 R46, P1, R217, R164, RZ ;  /* 0x000000a4d92e7210 */ /* 0x001fe40007f3e0ff */
[----:B-1----:R-:W-:-:S03]  /*54d0*/  PRMT R104, RZ, 0x7610, R104 ;  /* 0x00007610ff687816 */ /* 0x002fc60000000068 */
[----:B------:R-:W-:-:S05]  /*54e0*/  IMAD.X R47, R191, 0x1, R163, P1 ;  /* 0x00000001bf2f7824 */ /* 0x000fca00008e06a3 */
[----:B------:R0:W3:Y:S04]  /*54f0*/  @!P0 LDG.E.U16 R104, desc[UR8][R46.64] ;  /* 0x000000082e688981 */ /* 0x0000e8000c1e1500 */
[----:B----4-:R1:W-:Y:S01]  /*5500*/  STS.U16 [R45+UR4+0x600], R103 ;  /* 0x000600672d007988 */ /* 0x0103e20008000404 */
[----:B0-----:R-:W-:Y:S02]  /*5510*/  IADD3 R46, P1, R3, R164, RZ ;  /* 0x000000a4032e7210 */ /* 0x001fe40007f3e0ff */
[----:B-1----:R-:W-:-:S03]  /*5520*/  PRMT R103, RZ, 0x7610, R103 ;  /* 0x00007610ff677816 */ /* 0x002fc60000000067 */
[----:B------:R-:W-:-:S05]  /*5530*/  IMAD.X R47, R158, 0x1, R163, P1 ;  /* 0x000000019e2f7824 */ /* 0x000fca00008e06a3 */
[----:B------:R0:W4:Y:S02]  /*5540*/  @!P0 LDG.E.U16 R103, desc[UR8][R46.64] ;  /* 0x000000082e678981 */ /* 0x000124000c1e1500 */
[----:B0-----:R-:W-:-:S05]  /*5550*/  IADD3 R46, P1, R188, R164, RZ ;  /* 0x000000a4bc2e7210 */ /* 0x001fca0007f3e0ff */
[----:B------:R-:W-:Y:S01]  /*5560*/  IMAD.X R47, R157, 0x1, R163, P1 ;  /* 0x000000019d2f7824 */ /* 0x000fe200008e06a3 */
[----:B-----5:R0:W-:Y:S02]  /*5570*/  STS.U16 [R45+UR4+0x800], R100 ;  /* 0x000800642d007988 */ /* 0x0201e40008000404 */
[----:B0-----:R-:W-:-:S06]  /*5580*/  PRMT R100, RZ, 0x7610, R100 ;  /* 0x00007610ff647816 */ /* 0x001fcc0000000064 */
[----:B------:R0:W5:Y:S04]  /*5590*/  @!P0 LDG.E.U16 R100, desc[UR8][R46.64] ;  /* 0x000000082e648981 */ /* 0x000168000c1e1500 */
[----:B------:R1:W-:Y:S01]  /*55a0*/  STS.U16 [R45+UR4+0xa00], R101 ;  /* 0x000a00652d007988 */ /* 0x0003e20008000404 */
[----:B0-----:R-:W-:Y:S02]  /*55b0*/  IADD3 R46, P1, R215, R164, RZ ;  /* 0x000000a4d72e7210 */ /* 0x001fe40007f3e0ff */
[----:B-1----:R-:W-:-:S03]  /*55c0*/  PRMT R101, RZ, 0x7610, R101 ;  /* 0x00007610ff657816 */ /* 0x002fc60000000065 */
[----:B------:R-:W-:-:S05]  /*55d0*/  IMAD.X R47, R187, 0x1, R163, P1 ;  /* 0x00000001bb2f7824 */ /* 0x000fca00008e06a3 */
        /* <DEDUP_REMOVED lines=16> */
[----:B------:R-:W-:-:S05]  /*56e0*/  IMAD.X R47, R10, 0x1, R163, P1 ;  /* 0x000000010a2f7824 */ /* 0x000fca00008e06a3 */
[----:B------:R0:W5:Y:S02]  /*56f0*/  @!P0 LDG.E.U16 R109, desc[UR8][R46.64] ;  /* 0x000000082e6d8981 */ /* 0x000164000c1e1500 */
[----:B0-----:R-:W-:-:S05]  /*5700*/  IADD3 R46, P1, R23, R164, RZ ;  /* 0x000000a4172e7210 */ /* 0x001fca0007f3e0ff */
[----:B------:R-:W-:-:S05]  /*5710*/  IMAD.X R47, R13, 0x1, R163, P1 ;  /* 0x000000010d2f7824 */ /* 0x000fca00008e06a3 */
[----:B------:R0:W5:Y:S02]  /*5720*/  @!P0 LDG.E.U16 R110, desc[UR8][R46.64] ;  /* 0x000000082e6e8981 */ /* 0x000164000c1e1500 */
[----:B0-----:R-:W-:-:S05]  /*5730*/  IADD3 R46, P1, R211, R164, RZ ;  /* 0x000000a4d32e7210 */ /* 0x001fca0007f3e0ff */
[----:B------:R-:W-:Y:S01]  /*5740*/  IMAD.X R47, R16, 0x1, R163, P1 ;  /* 0x00000001102f7824 */ /* 0x000fe200008e06a3 */
[----:B------:R0:W-:Y:S04]  /*5750*/  STS.U16 [R45+UR4+0x1000], R107 ;  /* 0x0010006b2d007988 */ /* 0x0001e80008000404 */
[----:B------:R1:W5:Y:S01]  /*5760*/  @!P0 LDG.E.U16 R111, desc[UR8][R46.64] ;  /* 0x000000082e6f8981 */ /* 0x000362000c1e1500 */
[----:B0-----:R-:W-:Y:S02]  /*5770*/  PRMT R107, RZ, 0x7610, R107 ;  /* 0x00007610ff6b7816 */ /* 0x001fe4000000006b */
[----:B-1----:R-:W-:-:S05]  /*5780*/  IADD3 R46, P1, R30, R164, RZ ;  /* 0x000000a41e2e7210 */ /* 0x002fca0007f3e0ff */
[----:B------:R-:W-:-:S05]  /*5790*/  IMAD.X R47, R19, 0x1, R163, P1 ;  /* 0x00000001132f7824 */ /* 0x000fca00008e06a3 */
[----:B------:R0:W5:Y:S02]  /*57a0*/  @!P0 LDG.E.U16 R107, desc[UR8][R46.64] ;  /* 0x000000082e6b8981 */ /* 0x000164000c1e1500 */
[----:B0-----:R-:W-:-:S05]  /*57b0*/  IADD3 R46, P1, R33, R164, RZ ;  /* 0x000000a4212e7210 */ /* 0x001fca0007f3e0ff */
[----:B------:R-:W-:Y:S01]  /*57c0*/  IMAD.X R47, R22, 0x1, R163, P1 ;  /* 0x00000001162f7824 */ /* 0x000fe200008e06a3 */
        /* <DEDUP_REMOVED lines=15> */
[----:B------:R-:W-:Y:S04]  /*58c0*/  STS.U16 [R45+UR4+0x3800], R96 ;  /* 0x003800602d007988 */ /* 0x000fe80008000404 */
[----:B-----5:R-:W-:Y:S04]  /*58d0*/  STS.U16 [R45+UR4+0x1800], R100 ;  /* 0x001800642d007988 */ /* 0x020fe80008000404 */
[----:B------:R-:W-:Y:S04]  /*58e0*/  STS.U16 [R45+UR4+0x1a00], R101 ;  /* 0x001a00652d007988 */ /* 0x000fe80008000404 */
[----:B------:R0:W-:Y:S02]  /*58f0*/  STS.U16 [R45+UR4+0x1c00], R102 ;  /* 0x001c00662d007988 */ /* 0x0001e40008000404 */
[----:B0-----:R-:W-:-:S06]  /*5900*/  PRMT R102, RZ, 0x7610, R102 ;  /* 0x00007610ff667816 */ /* 0x001fcc0000000066 */
[----:B------:R0:W5:Y:S01]  /*5910*/  @!P0 LDG.E.U16 R102, desc[UR8][R46.64] ;  /* 0x000000082e668981 */ /* 0x000162000c1e1500 */
[----:B------:R-:W-:Y:S02]  /*5920*/  PRMT R101, RZ, 0x7610, R101 ;  /* 0x00007610ff657816 */ /* 0x000fe40000000065 */
[----:B0-----:R-:W-:-:S05]  /*5930*/  IADD3 R46, P1, R207, R164, RZ ;  /* 0x000000a4cf2e7210 */ /* 0x001fca0007f3e0ff */
[----:B------:R-:W-:-:S05]  /*5940*/  IMAD.X R47, R36, 0x1, R163, P1 ;  /* 0x00000001242f7824 */ /* 0x000fca00008e06a3 */
[----:B------:R0:W5:Y:S01]  /*5950*/  @!P0 LDG.E.U16 R101, desc[UR8][R46.64] ;  /* 0x000000082e658981 */ /* 0x000162000c1e1500 */
[----:B------:R-:W-:Y:S02]  /*5960*/  PRMT R100, RZ, 0x7610, R100 ;  /* 0x00007610ff647816 */ /* 0x000fe40000000064 */
[----:B0-----:R-:W-:-:S05]  /*5970*/  IADD3 R46, P1, R139, R164, RZ ;  /* 0x000000a48b2e7210 */ /* 0x001fca0007f3e0ff */
[----:B------:R-:W-:Y:S01]  /*5980*/  IMAD.X R47, R39, 0x1, R163, P1 ;  /* 0x00000001272f7824 */ /* 0x000fe200008e06a3 */
[----:B------:R0:W-:Y:S04]  /*5990*/  STS.U16 [R45+UR4+0x1e00], R106 ;  /* 0x001e006a2d007988 */ /* 0x0001e80008000404 */
[----:B------:R1:W5:Y:S01]  /*59a0*/  @!P0 LDG.E.U16 R100, desc[UR8][R46.64] ;  /* 0x000000082e648981 */ /* 0x000362000c1e1500 */
[----:B0-----:R-:W-:Y:S02]  /*59b0*/  PRMT R106, RZ, 0x7610, R106 ;  /* 0x00007610ff6a7816 */ /* 0x001fe4000000006a */
[----:B-1----:R-:W-:-:S05]  /*59c0*/  IADD3 R46, P1, R142, R164, RZ ;  /* 0x000000a48e2e7210 */ /* 0x002fca0007f3e0ff */
        /* <DEDUP_REMOVED lines=14> */
[----:B------:R-:W-:Y:S01]  /*5ab0*/  IMAD.X R47, R201, 0x1, R163, P1 ;  /* 0x00000001c92f7824 */ /* 0x000fe200008e06a3 */
[----:B------:R0:W-:Y:S04]  /*5ac0*/  STS.U16 [R45+UR4+0x3e00], R99 ;  /* 0x003e00632d007988 */ /* 0x0001e80008000404 */
[----:B------:R1:W5:Y:S01]  /*5ad0*/  @!P0 LDG.E.U16 R98, desc[UR8][R46.64] ;  /* 0x000000082e628981 */ /* 0x000362000c1e1500 */
[----:B0-----:R-:W-:Y:S02]  /*5ae0*/  PRMT R99, RZ, 0x7610, R99 ;  /* 0x00007610ff637816 */ /* 0x001fe40000000063 */
[----:B-1----:R-:W-:-:S05]  /*5af0*/  IADD3 R46, P1, R182, R164, RZ ;  /* 0x000000a4b62e7210 */ /* 0x002fca0007f3e0ff */
[----:B------:R-:W-:Y:S01]  /*5b00*/  IMAD.X R47, R177, 0x1, R163, P1 ;  /* 0x00000001b12f7824 */ /* 0x000fe200008e06a3 */
[----:B------:R0:W-:Y:S04]  /*5b10*/  STS.U16 [R45+UR4+0x2800], R107 ;  /* 0x0028006b2d007988 */ /* 0x0001e80008000404 */
[----:B------:R1:W5:Y:S01]  /*5b20*/  @!P0 LDG.E.U16 R99, desc[UR8][R46.64] ;  /* 0x000000082e638981 */ /* 0x000362000c1e1500 */
[----:B0-----:R-:W-:Y:S02]  /*5b30*/  PRMT R107, RZ, 0x7610, R107 ;  /* 0x00007610ff6b7816 */ /* 0x001fe4000000006b */
[----:B-1----:R-:W-:-:S05]  /*5b40*/  IADD3 R46, P1, R198, R164, RZ ;  /* 0x000000a4c62e7210 */ /* 0x002fca0007f3e0ff */
[----:B------:R-:W-:Y:S01]  /*5b50*/  IMAD.X R47, R175, 0x1, R163, P1 ;  /* 0x00000001af2f7824 */ /* 0x000fe200008e06a3 */
[----:B--2---:R0:W-:Y:S04]  /*5b60*/  STS.U16 [R45+UR4+0x2a00], R105 ;  /* 0x002a00692d007988 */ /* 0x0041e80008000404 */
[----:B------:R1:W2:Y:S01]  /*5b70*/  @!P0 LDG.E.U16 R107, desc[UR8][R46.64] ;  /* 0x000000082e6b8981 */ /* 0x0002a2000c1e1500 */
[----:B0-----:R-:W-:Y:S02]  /*5b80*/  PRMT R105, RZ, 0x7610, R105 ;  /* 0x00007610ff697816 */ /* 0x001fe40000000069 */
[----:B-1----:R-:W-:-:S05]  /*5b90*/  IADD3 R46, P1, R220, R164, RZ ;  /* 0x000000a4dc2e7210 */ /* 0x002fca0007f3e0ff */
[----:B------:R-:W-:Y:S01]  /*5ba0*/  IMAD.X R47, R197, 0x1, R163, P1 ;  /* 0x00000001c52f7824 */ /* 0x000fe200008e06a3 */
[----:B---3--:R0:W-:Y:S04]  /*5bb0*/  STS.U16 [R45+UR4+0x2c00], R104 ;  /* 0x002c00682d007988 */ /* 0x0081e80008000404 */
[----:B------:R1:W3:Y:S01]  /*5bc0*/  @!P0 LDG.E.U16 R105, desc[UR8][R46.64] ;  /* 0x000000082e698981 */ /* 0x0002e2000c1e1500 */
[----:B0-----:R-:W-:Y:S02]  /*5bd0*/  PRMT R104, RZ, 0x7610, R104 ;  /* 0x00007610ff687816 */ /* 0x001fe40000000068 */
[----:B-1----:R-:W-:-:S05]  /*5be0*/  IADD3 R46, P1, R171, R164, RZ ;  /* 0x000000a4ab2e7210 */ /* 0x002fca0007f3e0ff */
[----:B------:R-:W-:Y:S01]  /*5bf0*/  IMAD.X R47, R170, 0x1, R163, P1 ;  /* 0x00000001aa2f7824 */ /* 0x000fe200008e06a3 */
[----:B----4-:R0:W-:Y:S04]  /*5c00*/  STS.U16 [R45+UR4+0x2e00], R103 ;  /* 0x002e00672d007988 */ /* 0x0101e80008000404 */
[----:B------:R1:W4:Y:S01]  /*5c10*/  @!P0 LDG.E.U16 R104, desc[UR8][R46.64] ;  /* 0x000000082e688981 */ /* 0x000322000c1e1500 */
[----:B0-----:R-:W-:Y:S02]  /*5c20*/  PRMT R103, RZ, 0x7610, R103 ;  /* 0x00007610ff677816 */ /* 0x001fe40000000067 */
[----:B-1----:R-:W-:-:S05]  /*5c30*/  IADD3 R46, P1, R194, R164, RZ ;  /* 0x000000a4c22e7210 */ /* 0x002fca0007f3e0ff */
[----:B------:R-:W-:-:S05]  /*5c40*/  IMAD.X R47, R169, 0x1, R163, P1 ;  /* 0x00000001a92f7824 */ /* 0x000fca00008e06a3 */
[----:B------:R0:W4:Y:S02]  /*5c50*/  @!P0 LDG.E.U16 R103, desc[UR8][R46.64] ;  /* 0x000000082e678981 */ /* 0x000124000c1e1500 */
[----:B0-----:R-:W-:-:S05]  /*5c60*/  IADD3 R46, P1, R218, R164, RZ ;  /* 0x000000a4da2e7210 */ /* 0x001fca0007f3e0ff */
[----:B------:R-:W-:Y:S01]  /*5c70*/  IMAD.X R47, R193, 0x1, R163, P1 ;  /* 0x00000001c12f7824 */ /* 0x000fe200008e06a3 */
[----:B------:R-:W-:Y:S04]  /*5c80*/  STS.U16 [R45+UR4+0x2000], R108 ;  /* 0x0020006c2d007988 */ /* 0x000fe80008000404 */
[----:B------:R-:W-:Y:S04]  /*5c90*/  STS.U16 [R45+UR4+0x2200], R109 ;  /* 0x0022006d2d007988 */ /* 0x000fe80008000404 */
[----:B------:R-:W-:Y:S04]  /*5ca0*/  STS.U16 [R45+UR4+0x2400], R110 ;  /* 0x0024006e2d007988 */ /* 0x000fe80008000404 */
[----:B------:R-:W-:Y:S04]  /*5cb0*/  STS.U16 [R45+UR4+0x2600], R111 ;  /* 0x0026006f2d007988 */ /* 0x000fe80008000404 */
        /* <DEDUP_REMOVED lines=50> */
[----:B------:R-:W-:-:S05]  /*5fe0*/  IMAD.X R47, R14, 0x1, R163, P1 ;  /* 0x000000010e2f7824 */ /* 0x000fca00008e06a3 */
[----:B------:R0:W3:Y:S01]  /*5ff0*/  @!P0 LDG.E.U16 R105, desc[UR8][R46.64] ;  /* 0x000000082e698981 */ /* 0x0000e2000c1e1500 */
[----:B------:R-:W-:Y:S02]  /*6000*/  PRMT R108, RZ, 0x7610, R108 ;  /* 0x00007610ff6c7816 */ /* 0x000fe4000000006c */
[----:B0-----:R-:W-:-:S05]  /*6010*/  IADD3 R46, P1, R28, R164, RZ ;  /* 0x000000a41c2e7210 */ /* 0x001fca0007f3e0ff */
        /* <DEDUP_REMOVED lines=41> */
[----:B------:R0:W5:Y:S02]  /*62b0*/  @!P0 LDG.E.U16 R97, desc[UR8][R46.64] ;  /* 0x000000082e618981 */ /* 0x000164000c1e1500 */
[----:B0-----:R-:W0:Y:S01]  /*62c0*/  S2R R46, SR_TID.X ;  /* 0x00000000002e7919 */ /* 0x001e220000002100 */
[----:B------:R-:W1:Y:S01]  /*62d0*/  S2UR UR6, SR_CgaCtaId ;  /* 0x00000000000679c3 */ /* 0x000e620000008800 */
[----:B------:R-:W-:Y:S04]  /*62e0*/  STS.U16 [R41+UR4+0xd00], R104 ;  /* 0x000d006829007988 */ /* 0x000fe80008000404 */
[----:B------:R3:W-:Y:S04]  /*62f0*/  STS.U16 [R41+UR4+0x3900], R42 ;  /* 0x0039002a29007988 */ /* 0x0007e80008000404 */
[----:B------:R3:W-:Y:S04]  /*6300*/  STS.U16 [R41+UR4+0x3b00], R43 ;  /* 0x003b002b29007988 */ /* 0x0007e80008000404 */
[----:B------:R1:W-:Y:S04]  /*6310*/  STS.U16 [R41+UR4+0x3d00], R44 ;  /* 0x003d002c29007988 */ /* 0x0003e80008000404 */
[----:B------:R-:W-:Y:S04]  /*6320*/  STS.U16 [R41+UR4+0x3f00], R40 ;  /* 0x003f002829007988 */ /* 0x000fe80008000404 */
[----:B------:R-:W-:Y:S04]  /*6330*/  STS.U16 [R41+UR4+0x1f00], R98 ;  /* 0x001f006229007988 */ /* 0x000fe80008000404 */
[----:B--2---:R-:W-:Y:S01]  /*6340*/  STS.U16 [R41+UR4+0x2100], R99 ;  /* 0x0021006329007988 */ /* 0x004fe20008000404 */
[----:B0-----:R-:W-:-:S03]  /*6350*/  IMAD.SHL.U32 R176, R46, 0x40, RZ ;  /* 0x000000402eb07824 */ /* 0x001fc600078e00ff */
[----:B---3--:R-:W-:Y:S01]  /*6360*/  STS.U16 [R41+UR4+0x2300], R107 ;  /* 0x0023006b29007988 */ /* 0x008fe20008000404 */
[----:B------:R-:W-:Y:S01]  /*6370*/  IMAD.SHL.U32 R42, R46, 0x8, RZ ;  /* 0x000000082e2a7824 */ /* 0x000fe200078e00ff */
[----:B------:R-:W-:Y:S01]  /*6380*/  LOP3.LUT R176, R176, 0x1c0, RZ, 0xc0, !PT ;  /* 0x000001c0b0b07812 */ /* 0x000fe200078ec0ff */
[----:B------:R-:W-:Y:S01]  /*6390*/  IMAD.SHL.U32 R43, R46, 0x2, RZ ;  /* 0x000000022e2b7824 */ /* 0x000fe200078e00ff */
[----:B------:R-:W-:Y:S02]  /*63a0*/  UMOV UR5, 0x400 ;  /* 0x0000040000057882 */ /* 0x000fe40000000000 */
[----:B-1----:R-:W-:Y:S01]  /*63b0*/  LOP3.LUT R44, R176, 0x30, R42, 0xf8, !PT ;  /* 0x00000030b02c7812 */ /* 0x002fe200078ef82a */
[----:B------:R-:W-:Y:S01]  /*63c0*/  ULEA UR5, UR6, UR5, 0x18 ;  /* 0x0000000506057291 */ /* 0x000fe2000f8ec03f */
[--C-:B------:R-:W-:Y:S01]  /*63d0*/  LOP3.LUT R42, R42, 0x30, R43.reuse, 0x48, !PT ;  /* 0x000000302a2a7812 */ /* 0x100fe200078e482b */
[----:B------:R-:W-:Y:S01]  /*63e0*/  STS.U16 [R41+UR4+0x2500], R105 ;  /* 0x0025006929007988 */ /* 0x000fe20008000404 */
[----:B------:R-:W-:Y:S01]  /*63f0*/  LOP3.LUT R44, R44, 0x10, R43, 0x78, !PT ;  /* 0x000000102c2c7812 */ /* 0x000fe200078e782b */
[C---:B------:R-:W-:Y:S01]  /*6400*/  IMAD.SHL.U32 R104, R46.reuse, 0x20, RZ ;  /* 0x000000202e687824 */ /* 0x040fe200078e00ff */
[----:B------:R-:W-:Y:S01]  /*6410*/  LOP3.LUT R43, R46, 0x60, RZ, 0xc0, !PT ;  /* 0x000000602e2b7812 */ /* 0x000fe200078ec0ff */
[----:B----4-:R0:W-:Y:S03]  /*6420*/  STS.U16 [R41+UR4+0x2700], R108 ;  /* 0x0027006c29007988 */ /* 0x0101e60008000404 */
[----:B------:R-:W-:-:S02]  /*6430*/  LEA R43, R43, UR5, 0x4 ;  /* 0x000000052b2b7c11 */ /* 0x000fc4000f8e20ff */
[----:B------:R-:W-:Y:S01]  /*6440*/  LOP3.LUT R104, R44, 0x200, R104, 0xf8, !PT ;  /* 0x000002002c687812 */ /* 0x000fe200078ef868 */
[----:B------:R-:W-:Y:S01]  /*6450*/  STS.U16 [R41+UR4+0x2900], R103 ;  /* 0x0029006729007988 */ /* 0x000fe20008000404 */
[----:B------:R-:W-:Y:S02]  /*6460*/  IADD3 R176, R176, R43, R42 ;  /* 0x0000002bb0b07210 */ /* 0x000fe40007ffe02a */
[----:B0-----:R-:W-:Y:S01]  /*6470*/  LOP3.LUT R108, R104, 0x20, RZ, 0x3c, !PT ;  /* 0x00000020686c7812 */ /* 0x001fe200078e3cff */
[----:B-----5:R-:W-:Y:S04]  /*6480*/  STS.U16 [R41+UR4+0x2b00], R102 ;  /* 0x002b006629007988 */ /* 0x020fe80008000404 */
[----:B------:R-:W-:Y:S04]  /*6490*/  STS.U16 [R41+UR4+0x2d00], R101 ;  /* 0x002d006529007988 */ /* 0x000fe80008000404 */
[----:B------:R-:W-:Y:S04]  /*64a0*/  STS.U16 [R41+UR4+0x2f00], R100 ;  /* 0x002f006429007988 */ /* 0x000fe80008000404 */
[----:B------:R-:W-:Y:S04]  /*64b0*/  STS.U16 [R41+UR4+0x3100], R106 ;  /* 0x0031006a29007988 */ /* 0x000fe80008000404 */
[----:B------:R-:W-:Y:S04]  /*64c0*/  STS.U16 [R41+UR4+0x3300], R45 ;  /* 0x0033002d29007988 */ /* 0x000fe80008000404 */
[----:B------:R-:W-:Y:S04]  /*64d0*/  STS.U16 [R41+UR4+0x3500], R96 ;  /* 0x0035006029007988 */ /* 0x000fe80008000404 */
[----:B------:R-:W-:Y:S01]  /*64e0*/  STS.U16 [R41+UR4+0x3700], R97 ;  /* 0x0037006129007988 */ /* 0x000fe20008000404 */
[----:B------:R-:W-:Y:S06]  /*64f0*/  BAR.SYNC.DEFER_BLOCKING 0x0 ;  /* 0x0000000000007b1d */ /* 0x000fec0000010000 */
[----:B------:R-:W-:Y:S04]  /*6500*/  LDSM.16.MT88.4 R100, [R104+UR5+0x4000] ;  /* 0x004000056864783b */ /* 0x000fe80008004200 */
[----:B------:R-:W-:Y:S04]  /*6510*/  LDSM.16.MT88.4 R96, [R108+UR5+0x4000] ;  /* 0x004000056c60783b */ /* 0x000fe80008004200 */
[----:B------:R-:W0:Y:S04]  /*6520*/  LDSM.16.M88.4 R40, [R176+0x800] ;  /* 0x00080000b028783b */ /* 0x000e280000000200 */
[----:B------:R-:W1:Y:S04]  /*6530*/  LDSM.16.MT88.4 R104, [R104+UR5+0x4400] ;  /* 0x004400056868783b */ /* 0x000e680008004200 */
[----:B------:R-:W2:Y:S04]  /*6540*/  LDSM.16.MT88.4 R108, [R108+UR5+0x4400] ;  /* 0x004400056c6c783b */ /* 0x000ea80008004200 */
[----:B------:R-:W-:Y:S01]  /*6550*/  LDSM.16.M88.4 R44, [R176] ;  /* 0x00000000b02c783b */ /* 0x000fe20000000200 */
[-C--:B0-----:R-:W-:Y:S06]  /*6560*/  HMMA.16816.F32 R116, R100, R40.reuse, R116 ;  /* 0x000000286474723c */ /* 0x081fec0000001874 */
[----:B------:R-:W-:-:S15]  /*6570*/  HMMA.16816.F32 R124, R96, R40, R124 ;  /* 0x00000028607c723c */ /* 0x000fde000000187c */
[----:B------:R-:W-:-:S03]  /*6580*/  NOP ;  /* 0x0000000000007918 */ /* 0x000fc60000000000 */
[-C--:B-1----:R-:W-:Y:S06]  /*6590*/  HMMA.16816.F32 R116, R104, R42.reuse, R116 ;  /* 0x0000002a6874723c */ /* 0x082fec0000001874 */
[----:B--2---:R-:W-:Y:S01]  /*65a0*/  HMMA.16816.F32 R124, R108, R42, R124 ;  /* 0x0000002a6c7c723c */ /* 0x004fe2000000187c */
[----:B------:R-:W0:Y:S05]  /*65b0*/  LDSM.16.M88.4 R40, [R176+0x1000] ;  /* 0x00100000b028783b */ /* 0x000e2a0000000200 */
[-C--:B0-----:R-:W-:Y:S06]  /*65c0*/  HMMA.16816.F32 R72, R100, R40.reuse, R72 ;  /* 0x000000286448723c */ /* 0x081fec0000001848 */
[----:B------:R-:W-:-:S15]  /*65d0*/  HMMA.16816.F32 R48, R96, R40, R48 ;  /* 0x000000286030723c */ /* 0x000fde0000001830 */
[----:B------:R-:W-:-:S03]  /*65e0*/  NOP ;  /* 0x0000000000007918 */ /* 0x000fc60000000000 */
[-C--:B------:R-:W-:Y:S06]  /*65f0*/  HMMA.16816.F32 R72, R104, R42.reuse, R72 ;  /* 0x0000002a6848723c */ /* 0x080fec0000001848 */
[----:B------:R-:W-:Y:S01]  /*6600*/  HMMA.16816.F32 R48, R108, R42, R48 ;  /* 0x0000002a6c30723c */ /* 0x000fe20000001830 */
        /* <DEDUP_REMOVED lines=26> */
[----:B------:R-:W-:Y:S07]  /*67b0*/  HMMA.16816.F32 R68, R96, R40, R68 ;  /* 0x000000286044723c */ /* 0x000fee0000001844 */
[----:B------:R-:W-:-:S02]  /*67c0*/  IMAD.MOV.U32 R40, RZ, RZ, R154 ;  /* 0x000000ffff287224 */ /* 0x000fc400078e009a */
[----:B------:R-:W-:Y:S02]  /*67d0*/  IMAD.MOV.U32 R41, RZ, RZ, R147 ;  /* 0x000000ffff297224 */ /* 0x000fe400078e0093 */
[----:B------:R-:W-:-:S07]  /*67e0*/  IMAD.WIDE R40, R161, 0x2, R40 ;  /* 0x00000002a1287825 */ /* 0x000fce00078e0228 */
[-C--:B------:R-:W-:Y:S06]  /*67f0*/  HMMA.16816.F32 R92, R104, R42.reuse, R92 ;  /* 0x0000002a685c723c */ /* 0x080fec000000185c */
[----:B------:R-:W-:Y:S07]  /*6800*/  HMMA.16816.F32 R68, R108, R42, R68 ;  /* 0x0000002a6c44723c */ /* 0x000fee0000001844 */
[----:B------:R-:W-:-:S02]  /*6810*/  IMAD.MOV.U32 R42, RZ, RZ, R153 ;  /* 0x000000ffff2a7224 */ /* 0x000fc400078e0099 */
[----:B------:R-:W-:Y:S02]  /*6820*/  IMAD.MOV.U32 R43, RZ, RZ, R145 ;  /* 0x000000ffff2b7224 */ /* 0x000fe400078e0091 */
[----:B------:R-:W-:-:S04]  /*6830*/  IMAD.WIDE R42, R161, 0x2, R42 ;  /* 0x00000002a12a7825 */ /* 0x000fc800078e022a */
[----:B------:R-:W-:Y:S02]  /*6840*/  IMAD.MOV.U32 R154, RZ, RZ, R40 ;  /* 0x000000ffff9a7224 */ /* 0x000fe400078e0028 */
[----:B------:R-:W-:Y:S02]  /*6850*/  IMAD.MOV.U32 R147, RZ, RZ, R41 ;  /* 0x000000ffff937224 */ /* 0x000fe400078e0029 */
[----:B------:R-:W-:Y:S02]  /*6860*/  IMAD.MOV.U32 R153, RZ, RZ, R42 ;  /* 0x000000ffff997224 */ /* 0x000fe400078e002a */
[----:B------:R-:W-:Y:S02]  /*6870*/  IMAD.MOV.U32 R145, RZ, RZ, R43 ;  /* 0x000000ffff917224 */ /* 0x000fe400078e002b */
[----:B------:R-:W-:Y:S02]  /*6880*/  IMAD.MOV.U32 R40, RZ, RZ, R152 ;  /* 0x000000ffff287224 */ /* 0x000fe400078e0098 */
[----:B------:R-:W-:-:S02]  /*6890*/  IMAD.MOV.U32 R41, RZ, RZ, R143 ;  /* 0x000000ffff297224 */ /* 0x000fc400078e008f */
[----:B------:R-:W-:Y:S02]  /*68a0*/  IMAD.MOV.U32 R42, RZ, RZ, R151 ;  /* 0x000000ffff2a7224 */ /* 0x000fe400078e0097 */
[----:B------:R-:W-:Y:S02]  /*68b0*/  IMAD.MOV.U32 R43, RZ, RZ, R141 ;  /* 0x000000ffff2b7224 */ /* 0x000fe400078e008d */
[----:B------:R-:W-:-:S04]  /*68c0*/  IMAD.WIDE R40, R161, 0x2, R40 ;  /* 0x00000002a1287825 */ /* 0x000fc800078e0228 */
[----:B------:R-:W-:Y:S01]  /*68d0*/  IMAD.WIDE R42, R161, 0x2, R42 ;  /* 0x00000002a12a7825 */ /* 0x000fe200078e022a */
[-C--:B------:R-:W-:Y:S03]  /*68e0*/  HMMA.16816.F32 R112, R100, R44.reuse, R112 ;  /* 0x0000002c6470723c */ /* 0x080fe60000001870 */
[----:B------:R-:W-:Y:S02]  /*68f0*/  IMAD.MOV.U32 R152, RZ, RZ, R40 ;  /* 0x000000ffff987224 */ /* 0x000fe400078e0028 */
[----:B------:R-:W-:Y:S01]  /*6900*/  IMAD.MOV.U32 R143, RZ, RZ, R41 ;  /* 0x000000ffff8f7224 */ /* 0x000fe200078e0029 */
[----:B------:R-:W-:Y:S01]  /*6910*/  HMMA.16816.F32 R120, R96, R44, R120 ;  /* 0x0000002c6078723c */ /* 0x000fe20000001878 */
[----:B------:R-:W-:Y:S02]  /*6920*/  IMAD.MOV.U32 R151, RZ, RZ, R42 ;  /* 0x000000ffff977224 */ /* 0x000fe400078e002a */
[----:B------:R-:W-:-:S02]  /*6930*/  IMAD.MOV.U32 R141, RZ, RZ, R43 ;  /* 0x000000ffff8d7224 */ /* 0x000fc400078e002b */
[----:B------:R-:W-:Y:S02]  /*6940*/  IMAD.MOV.U32 R42, RZ, RZ, R149 ;  /* 0x000000ffff2a7224 */ /* 0x000fe400078e0095 */
[----:B------:R-:W-:Y:S02]  /*6950*/  IMAD.MOV.U32 R44, RZ, RZ, R150 ;  /* 0x000000ffff2c7224 */ /* 0x000fe400078e0096 */
[----:B------:R-:W-:Y:S02]  /*6960*/  IMAD.MOV.U32 R45, RZ, RZ, R140 ;  /* 0x000000ffff2d7224 */ /* 0x000fe400078e008c */
[----:B------:R-:W-:Y:S02]  /*6970*/  IMAD.MOV.U32 R43, RZ, RZ, R138 ;  /* 0x000000ffff2b7224 */ /* 0x000fe400078e008a */
[----:B------:R-:W-:Y:S02]  /*6980*/  IMAD.MOV.U32 R40, RZ, RZ, R146 ;  /* 0x000000ffff287224 */ /* 0x000fe400078e0092 */
[----:B------:R-:W-:-:S02]  /*6990*/  IMAD.MOV.U32 R41, RZ, RZ, R186 ;  /* 0x000000ffff297224 */ /* 0x000fc400078e00ba */
[----:B------:R-:W-:-:S04]  /*69a0*/  IMAD.WIDE R44, R161, 0x2, R44 ;  /* 0x00000002a12c7825 */ /* 0x000fc800078e022c */
[----:B------:R-:W-:-:S04]  /*69b0*/  IMAD.WIDE R42, R161, 0x2, R42 ;  /* 0x00000002a12a7825 */ /* 0x000fc800078e022a */
        /* <DEDUP_REMOVED lines=238> */
[C---:B------:R-:W-:Y:S01]  /*78a0*/  IMAD.WIDE R44, R161.reuse, 0x2, R44 ;  /* 0x00000002a12c7825 */ /* 0x040fe200078e022c */
[----:B------:R-:W-:Y:S03]  /*78b0*/  HMMA.16816.F32 R112, R104, R46, R112 ;  /* 0x0000002e6870723c */ /* 0x000fe60000001870 */
[----:B------:R-:W-:-:S04]  /*78c0*/  IMAD.WIDE R42, R161, 0x2, R42 ;  /* 0x00000002a12a7825 */ /* 0x000fc800078e022a */
[----:B------:R-:W-:Y:S01]  /*78d0*/  IMAD.WIDE R40, R161, 0x2, R40 ;  /* 0x00000002a1287825 */ /* 0x000fe200078e0228 */
[----:B------:R-:W-:Y:S01]  /*78e0*/  HMMA.16816.F32 R120, R108, R46, R120 ;  /* 0x0000002e6c78723c */ /* 0x000fe20000001878 */
[----:B------:R-:W0:Y:S02]  /*78f0*/  LDC R47, c[0x0][0x238] ;  /* 0x00008e00ff2f7b82 */ /* 0x000e240000000800 */
        /* <DEDUP_REMOVED lines=13> */
[----:B------:R-:W-:-:S04]  /*79d0*/  IMAD.WIDE R42, R161, 0x2, R42 ;  /* 0x00000002a12a7825 */ /* 0x000fc800078e022a */
[----:B------:R-:W-:-:S04]  /*79e0*/  IMAD.WIDE R40, R161, 0x2, R40 ;  /* 0x00000002a1287825 */ /* 0x000fc800078e0228 */
[----:B------:R-:W-:Y:S02]  /*79f0*/  VIADD R162, R162, 0xffffffff ;  /* 0xffffffffa2a27836 */ /* 0x000fe40000000000 */
        /* <DEDUP_REMOVED lines=11> */
[----:B------:R-:W-:Y:S01]  /*7ab0*/  IMAD.MOV.U32 R41, RZ, RZ, R203 ;  /* 0x000000ffff297224 */ /* 0x000fe200078e00cb */
[----:B------:R-:W-:Y:S01]  /*7ac0*/  ISETP.NE.U32.AND P0, PT, R162, RZ, PT ;  /* 0x000000ffa200720c */ /* 0x000fe20003f05070 */
        /* <DEDUP_REMOVED lines=14> */
[----:B------:R-:W-:Y:S01]  /*7bb0*/  IMAD.MOV.U32 R41, RZ, RZ, R205 ;  /* 0x000000ffff297224 */ /* 0x000fe200078e00cd */
[----:B------:R-:W-:Y:S01]  /*7bc0*/  UIADD3 UR7, UR7, -0x20, URZ ;  /* 0xffffffe007077890 */ /* 0x000fe2000fffe03f */
[----:B------:R-:W-:-:S04]  /*7bd0*/  IMAD.WIDE R44, R161, 0x2, R44 ;  /* 0x00000002a12c7825 */ /* 0x000fc800078e022c */
[----:B0-----:R-:W-:Y:S02]  /*7be0*/  IMAD.SHL.U32 R47, R47, 0x20, RZ ;  /* 0x000000202f2f7824 */ /* 0x001fe400078e00ff */
[----:B------:R-:W-:-:S04]  /*7bf0*/  IMAD.WIDE R42, R161, 0x2, R42 ;  /* 0x00000002a12a7825 */ /* 0x000fc800078e022a */
[----:B------:R-:W-:-:S04]  /*7c00*/  IMAD.WIDE R40, R161, 0x2, R40 ;  /* 0x00000002a1287825 */ /* 0x000fc800078e0228 */
[----:B------:R-:W-:Y:S02]  /*7c10*/  IMAD.MOV.U32 R202, RZ, RZ, R44 ;  /* 0x000000ffffca7224 */ /* 0x000fe400078e002c */
[----:B------:R-:W-:Y:S02]  /*7c20*/  IMAD.MOV.U32 R180, RZ, RZ, R45 ;  /* 0x000000ffffb47224 */ /* 0x000fe400078e002d */
[----:B------:R-:W-:-:S04]  /*7c30*/  IMAD.WIDE R130, R47, 0x2, R130 ;  /* 0x000000022f827825 */ /* 0x000fc800078e0282 */
[----:B------:R-:W-:Y:S02]  /*7c40*/  IMAD.MOV.U32 R204, RZ, RZ, R42 ;  /* 0x000000ffffcc7224 */ /* 0x000fe400078e002a */
[----:B------:R-:W-:Y:S02]  /*7c50*/  IMAD.MOV.U32 R181, RZ, RZ, R43 ;  /* 0x000000ffffb57224 */ /* 0x000fe400078e002b */
[----:B------:R-:W-:Y:S02]  /*7c60*/  IMAD.MOV.U32 R224, RZ, RZ, R40 ;  /* 0x000000ffffe07224 */ /* 0x000fe400078e0028 */
[----:B------:R-:W-:Y:S01]  /*7c70*/  IMAD.MOV.U32 R205, RZ, RZ, R41 ;  /* 0x000000ffffcd7224 */ /* 0x000fe200078e0029 */
[----:B------:R-:W-:Y:S06]  /*7c80*/  @P0 BRA `(.L_x_2) ;  /* 0xffffffcc00bc0947 */ /* 0x000fec000383ffff */
[----:B------:R-:W-:Y:S02]  /*7c90*/  F2FP.F16.F32.PACK_AB R12, R127, R123 ;  /* 0x0000007b7f0c723e */ /* 0x000fe400000000ff */
[----:B------:R-:W-:Y:S02]  /*7ca0*/  F2FP.F16.F32.PACK_AB R8, R126, R122 ;  /* 0x0000007a7e08723e */ /* 0x000fe400000000ff */
[----:B------:R-:W-:Y:S02]  /*7cb0*/  F2FP.F16.F32.PACK_AB R4, R125, R121 ;  /* 0x000000797d04723e */ /* 0x000fe400000000ff */
[----:B------:R-:W-:Y:S02]  /*7cc0*/  F2FP.F16.F32.PACK_AB R24, R119, R115 ;  /* 0x000000737718723e */ /* 0x000fe400000000ff */
[----:B------:R-:W-:Y:S02]  /*7cd0*/  F2FP.F16.F32.PACK_AB R20, R118, R114 ;  /* 0x000000727614723e */ /* 0x000fe400000000ff */
[----:B------:R-:W-:-:S02]  /*7ce0*/  F2FP.F16.F32.PACK_AB R16, R117, R113 ;  /* 0x000000717510723e */ /* 0x000fc400000000ff */
        /* <DEDUP_REMOVED lines=25> */
[----:B------:R-:W-:-:S07]  /*7e80*/  F2FP.F16.F32.PACK_AB R112, R116, R112 ;  /* 0x000000707470723e */ /* 0x000fce00000000ff */
.L_x_1:
[----:B------:R-:W2:Y:S01]  /*7e90*/  LDL.LU R3, [R1+0xb0] ;  /* 0x0000b00001037983 */ /* 0x000ea20000300800 */
[----:B0-----:R-:W0:Y:S01]  /*7ea0*/  S2R R28, SR_TID.X ;  /* 0x00000000001c7919 */ /* 0x001e220000002100 */
[----:B------:R-:W1:Y:S01]  /*7eb0*/  S2UR UR5, SR_CgaCtaId ;  /* 0x00000000000579c3 */ /* 0x000e620000008800 */
[----:B------:R-:W-:Y:S01]  /*7ec0*/  UMOV UR4, 0x400 ;  /* 0x0000040000047882 */ /* 0x000fe20000000000 */
[----:B------:R-:W-:Y:S01]  /*7ed0*/  ULDC.64 UR10, c[0x0][0x228] ;  /* 0x00008a00000a7ab9 */ /* 0x000fe20000000a00 */
[----:B------:R-:W3:Y:S05]  /*7ee0*/  LDL.LU R30, [R1+0x94] ;  /* 0x00009400011e7983 */ /* 0x000eea0000300800 */
[----:B------:R-:W-:Y:S01]  /*7ef0*/  BAR.SYNC.DEFER_BLOCKING 0x0 ;  /* 0x0000000000007b1d */ /* 0x000fe20000010000 */
[----:B------:R-:W-:-:S05]  /*7f00*/  ISETP.GE.AND P0, PT, R240, UR10, PT ;  /* 0x0000000af0007c0c */ /* 0x000fca000bf06270 */
[----:B------:R-:W-:Y:S01]  /*7f10*/  ULDC.64 UR6, c[0x0][0x220] ;  /* 0x0000880000067ab9 */ /* 0x000fe20000000a00 */
[----:B------:R-:W4:Y:S04]  /*7f20*/  LDL.LU R46, [R1+0xac] ;  /* 0x0000ac00012e7983 */ /* 0x000f280000300800 */
[----:B------:R-:W5:Y:S04]  /*7f30*/  LDL.LU R44, [R1+0xa8] ;  /* 0x0000a800012c7983 */ /* 0x000f680000300800 */
[----:B------:R-:W5:Y:S01]  /*7f40*/  LDL.LU R49, [R1+0xa4] ;  /* 0x0000a40001317983 */ /* 0x000f620000300800 */
[----:B-1----:R-:W-:-:S03]  /*7f50*/  ULEA UR4, UR5, UR4, 0x18 ;  /* 0x0000000405047291 */ /* 0x002fc6000f8ec03f */
[----:B------:R-:W5:Y:S01]  /*7f60*/  LDL.LU R47, [R1+0xa0] ;  /* 0x0000a000012f7983 */ /* 0x000f620000300800 */
[----:B------:R-:W-:-:S03]  /*7f70*/  ULDC UR5, c[0x0][0x244] ;  /* 0x0000910000057ab9 */ /* 0x000fc60000000800 */
[----:B------:R-:W5:Y:S01]  /*7f80*/  LDL.LU R48, [R1+0x9c] ;  /* 0x00009c0001307983 */ /* 0x000f620000300800 */
[C---:B0-----:R-:W-:Y:S02]  /*7f90*/  IMAD.SHL.U32 R0, R28.reuse, 0x200, RZ ;  /* 0x000002001c007824 */ /* 0x041fe400078e00ff */
[C---:B------:R-:W-:Y:S02]  /*7fa0*/  IMAD.SHL.U32 R2, R28.reuse, 0x800, RZ ;  /* 0x000008001c027824 */ /* 0x040fe400078e00ff */
[----:B------:R-:W-:Y:S01]  /*7fb0*/  IMAD.SHL.U32 R29, R28, 0x10, RZ ;  /* 0x000000101c1d7824 */ /* 0x000fe200078e00ff */
[----:B------:R-:W-:Y:S01]  /*7fc0*/  LOP3.LUT R0, R0, 0x3000, RZ, 0xc0, !PT ;  /* 0x0000300000007812 */ /* 0x000fe200078ec0ff */
[----:B------:R-:W5:Y:S01]  /*7fd0*/  LDL.LU R50, [R1+0x98] ;  /* 0x0000980001327983 */ /* 0x000f620000300800 */
[----:B------:R-:W-:-:S04]  /*7fe0*/  LOP3.LUT R2, R2, 0x3000, RZ, 0xc0, !PT ;  /* 0x0000300002027812 */ /* 0x000fc800078ec0ff */
[----:B------:R-:W-:Y:S02]  /*7ff0*/  LOP3.LUT R29, R2, 0x3f0, R29, 0xf8, !PT ;  /* 0x000003f0021d7812 */ /* 0x000fe400078ef81d */
[----:B------:R-:W-:Y:S02]  /*8000*/  ISETP.LT.AND P4, PT, R155, UR11, !P0 ;  /* 0x0000000b9b007c0c */ /* 0x000fe4000c781270 */
[----:B------:R-:W-:Y:S02]  /*8010*/  ISETP.LT.AND P1, PT, R239, UR11, !P0 ;  /* 0x0000000bef007c0c */ /* 0x000fe4000c721270 */
[----:B--2---:R-:W-:Y:S01]  /*8020*/  LOP3.LUT R3, R0, 0xc60, R3, 0xf8, !PT ;  /* 0x00000c6000037812 */ /* 0x004fe200078ef803 */
[----:B------:R-:W-:Y:S01]  /*8030*/  IMAD.SHL.U32 R0, R28, 0x4, RZ ;  /* 0x000000041c007824 */ /* 0x000fe200078e00ff */
[----:B------:R-:W-:-:S04]  /*8040*/  SHF.R.U32.HI R28, RZ, 0x1, R28 ;  /* 0x00000001ff1c7819 */ /* 0x000fc8000001161c */
[----:B------:R-:W-:Y:S01]  /*8050*/  LOP3.LUT R2, R3, 0x70, R0, 0x78, !PT ;  /* 0x0000007003027812 */ /* 0x000fe200078e7800 */
[----:B------:R-:W-:Y:S01]  /*8060*/  IMAD R3, R240, UR5, RZ ;  /* 0x00000005f0037c24 */ /* 0x000fe2000f8e02ff */
[----:B------:R-:W-:Y:S01]  /*8070*/  LOP3.LUT R28, R29, 0x20, R28, 0x78, !PT ;  /* 0x000000201d1c7812 */ /* 0x000fe200078e781c */
[----:B------:R-:W0:Y:S01]  /*8080*/  LDC R0, c[0x0][0x248] ;  /* 0x00009200ff007b82 */ /* 0x000e220000000800 */
[----:B---3--:R-:W-:Y:S01]  /*8090*/  ISETP.LT.AND P5, PT, R30, UR11, !P0 ;  /* 0x0000000b1e007c0c */ /* 0x008fe2000c7a1270 */
[----:B------:R-:W-:Y:S01]  /*80a0*/  STS.128 [R2+UR4], R112 ;  /* 0x0000007002007988 */ /* 0x000fe20008000c04 */
[----:B------:R-:W-:-:S03]  /*80b0*/  LOP3.LUT R33, R28, 0x40, RZ, 0x3c, !PT ;  /* 0x000000401c217812 */ /* 0x000fc600078e3cff */
[----:B------:R-:W-:Y:S04]  /*80c0*/  STS.128 [R2+UR4+0x200], R16 ;  /* 0x0002001002007988 */ /* 0x000fe80008000c04 */
[----:B------:R-:W-:Y:S04]  /*80d0*/  STS.128 [R2+UR4+0x80], R20 ;  /* 0x0000801402007988 */ /* 0x000fe80008000c04 */
[----:B------:R-:W-:Y:S04]  /*80e0*/  STS.128 [R2+UR4+0x280], R24 ;  /* 0x0002801802007988 */ /* 0x000fe80008000c04 */
[----:B------:R-:W-:Y:S04]  /*80f0*/  STS.128 [R2+UR4+0x100], R120 ;  /* 0x0001007802007988 */ /* 0x000fe80008000c04 */
[----:B------:R-:W-:Y:S04]  /*8100*/  STS.128 [R2+UR4+0x300], R4 ;  /* 0x0003000402007988 */ /* 0x000fe80008000c04 */
[----:B------:R-:W-:Y:S04]  /*8110*/  STS.128 [R2+UR4+0x180], R8 ;  /* 0x0001800802007988 */ /* 0x000fe80008000c04 */
[----:B------:R1:W-:Y:S01]  /*8120*/  STS.128 [R2+UR4+0x380], R12 ;  /* 0x0003800c02007988 */ /* 0x0003e20008000c04 */
[----:B------:R-:W-:Y:S06]  /*8130*/  BAR.SYNC.DEFER_BLOCKING 0x0 ;  /* 0x0000000000007b1d */ /* 0x000fec0000010000 */
[----:B------:R-:W2:Y:S04]  /*8140*/  LDS.128 R8, [R28+UR4] ;  /* 0x000000041c087984 */ /* 0x000ea80008000c00 */
[----:B------:R-:W3:Y:S04]  /*8150*/  LDS.128 R12, [R33+UR4] ;  /* 0x00000004210c7984 */ /* 0x000ee80008000c00 */
[----:B------:R-:W4:Y:S04]  /*8160*/  LDS.128 R4, [R28+UR4+0x400] ;  /* 0x000400041c047984 */ /* 0x000f280008000c00 */
[----:B------:R-:W5:Y:S01]  /*8170*/  LDS.128 R16, [R33+UR4+0x400] ;  /* 0x0004000421107984 */ /* 0x000f620008000c00 */
[----:B0-----:R-:W-:Y:S01]  /*8180*/  IMAD R45, R155, R0, RZ ;  /* 0x000000009b2d7224 */ /* 0x001fe200078e02ff */
[----:B-1----:R-:W-:-:S02]  /*8190*/  LEA R2, P2, R3, UR6, 0x1 ;  /* 0x0000000603027c11 */ /* 0x002fc4000f8408ff */
[----:B------:R-:W0:Y:S01]  /*81a0*/  LDS.128 R20, [R28+UR4+0x800] ;  /* 0x000800041c147984 */ /* 0x000e220008000c00 */
[----:B------:R-:W-:-:S03]  /*81b0*/  IMAD R32, R238, R0, RZ ;  /* 0x00000000ee207224 */ /* 0x000fc600078e02ff */
[----:B------:R-:W1:Y:S01]  /*81c0*/  LDS.128 R24, [R33+UR4+0x800] ;  /* 0x0008000421187984 */ /* 0x000e620008000c00 */
[----:B------:R-:W-:-:S03]  /*81d0*/  LEA.HI.X.SX32 R3, R3, UR7, 0x1, P2 ;  /* 0x0000000703037c11 */ /* 0x000fc600090f0eff */
[----:B------:R-:W1:Y:S01]  /*81e0*/  LDS.128 R28, [R28+UR4+0xc00] ;  /* 0x000c00041c1c7984 */ /* 0x000e620008000c00 */
[----:B------:R-:W-:Y:S01]  /*81f0*/  LEA R36, P2, R45, R2, 0x1 ;  /* 0x000000022d247211 */ /* 0x000fe200078408ff */
[----:B------:R-:W-:Y:S01]  /*8200*/  IMAD R239, R239, R0, RZ ;  /* 0x00000000efef7224 */ /* 0x000fe200078e02ff */
[CC--:B------:R-:W-:Y:S02]  /*8210*/  LEA R40, P3, R32.reuse, R2.reuse, 0x1 ;  /* 0x0000000220287211 */ /* 0x0c0fe400078608ff */
[-C--:B------:R-:W-:Y:S02]  /*8220*/  LEA.HI.X.SX32 R37, R45, R3.reuse, 0x1, P2 ;  /* 0x000000032d257211 */ /* 0x080fe400010f0eff */
[----:B------:R-:W-:Y:S02]  /*8230*/  LEA.HI.X.SX32 R41, R32, R3, 0x1, P3 ;  /* 0x0000000320297211 */ /* 0x000fe400018f0eff */
[----:B------:R-:W-:Y:S01]  /*8240*/  LEA R38, P6, R239, R2, 0x1 ;  /* 0x00000002ef267211 */ /* 0x000fe200078c08ff */
[----:B------:R-:W1:Y:S01]  /*8250*/  LDS.128 R32, [R33+UR4+0xc00] ;  /* 0x000c000421207984 */ /* 0x000e620008000c00 */
[----:B------:R-:W-:-:S02]  /*8260*/  ISETP.LT.AND P2, PT, R238, UR11, !P0 ;  /* 0x0000000bee007c0c */ /* 0x000fc4000c741270 */
[----:B------:R-:W-:Y:S01]  /*8270*/  LEA.HI.X.SX32 R39, R239, R3, 0x1, P6 ;  /* 0x00000003ef277211 */ /* 0x000fe200030f0eff */
[----:B--2---:R2:W-:Y:S01]  /*8280*/  @P4 STG.E.U16 desc[UR8][R36.64], R8 ;  /* 0x0000000824004986 */ /* 0x0045e2000c101508 */
[C---:B------:R-:W-:Y:S01]  /*8290*/  ISETP.LT.AND P4, PT, R237.reuse, UR11, !P0 ;  /* 0x0000000bed007c0c */ /* 0x040fe2000c781270 */
[-C--:B------:R-:W-:Y:S01]  /*82a0*/  IMAD R237, R237, R0.reuse, RZ ;  /* 0x00000000eded7224 */ /* 0x080fe200078e02ff */
[C---:B------:R-:W-:Y:S01]  /*82b0*/  ISETP.LT.AND P3, PT, R236.reuse, UR11, !P0 ;  /* 0x0000000bec007c0c */ /* 0x040fe2000c761270 */
[----:B---3--:R3:W-:Y:S01]  /*82c0*/  @P1 STG.E.U16 desc[UR8][R38.64], R12 ;  /* 0x0000000c26001986 */ /* 0x0087e2000c101508 */
[----:B------:R-:W-:Y:S02]  /*82d0*/  IMAD R236, R236, R0, RZ ;  /* 0x00000000ecec7224 */ /* 0x000fe400078e02ff */
[----:B------:R-:W-:-:S03]  /*82e0*/  LEA R42, P1, R237, R2, 0x1 ;  /* 0x00000002ed2a7211 */ /* 0x000fc600078208ff */
[----:B----4-:R4:W-:Y:S01]  /*82f0*/  @P2 STG.E.U16 desc[UR8][R40.64], R4 ;  /* 0x0000000428002986 */ /* 0x0109e2000c101508 */
[C---:B------:R-:W-:Y:S01]  /*8300*/  ISETP.LT.AND P2, PT, R235.reuse, UR11, !P0 ;  /* 0x0000000beb007c0c */ /* 0x040fe2000c741270 */
[----:B------:R-:W-:Y:S01]  /*8310*/  IMAD R235, R235, R0, RZ ;  /* 0x00000000ebeb7224 */ /* 0x000fe200078e02ff */
[-C--:B------:R-:W-:Y:S02]  /*8320*/  LEA.HI.X.SX32 R43, R237, R3.reuse, 0x1, P1 ;  /* 0x00000003ed2b7211 */ /* 0x080fe400008f0eff */
[----:B--2---:R-:W-:Y:S02]  /*8330*/  LEA R36, P6, R236, R2, 0x1 ;  /* 0x00000002ec247211 */ /* 0x004fe400078c08ff */
[C---:B------:R-:W-:Y:S01]  /*8340*/  ISETP.LT.AND P1, PT, R234.reuse, UR11, !P0 ;  /* 0x0000000bea007c0c */ /* 0x040fe2000c721270 */
[----:B------:R-:W-:Y:S01]  /*8350*/  IMAD R234, R234, R0, RZ ;  /* 0x00000000eaea7224 */ /* 0x000fe200078e02ff */
[----:B------:R-:W-:Y:S01]  /*8360*/  LEA.HI.X.SX32 R37, R236, R3, 0x1, P6 ;  /* 0x00000003ec257211 */ /* 0x000fe200030f0eff */
[----:B-----5:R2:W-:Y:S01]  /*8370*/  @P4 STG.E.U16 desc[UR8][R42.64], R16 ;  /* 0x000000102a004986 */ /* 0x0205e2000c101508 */
[----:B---3--:R-:W-:-:S02]  /*8380*/  LEA R38, P6, R235, R2, 0x1 ;  /* 0x00000002eb267211 */ /* 0x008fc400078c08ff */
[C---:B----4-:R-:W-:Y:S02]  /*8390*/  LEA R40, P4, R234.reuse, R2, 0x1 ;  /* 0x00000002ea287211 */ /* 0x050fe400078808ff */
[-C--:B------:R-:W-:Y:S02]  /*83a0*/  LEA.HI.X.SX32 R39, R235, R3.reuse, 0x1, P6 ;  /* 0x00000003eb277211 */ /* 0x080fe400030f0eff */
[C---:B------:R-:W-:Y:S01]  /*83b0*/  ISETP.LT.AND P6, PT, R233.reuse, UR11, !P0 ;  /* 0x0000000be9007c0c */ /* 0x040fe2000c7c1270 */
[----:B------:R-:W-:Y:S01]  /*83c0*/  IMAD R233, R233, R0, RZ ;  /* 0x00000000e9e97224 */ /* 0x000fe200078e02ff */
[----:B------:R-:W-:Y:S01]  /*83d0*/  LEA.HI.X.SX32 R41, R234, R3, 0x1, P4 ;  /* 0x00000003ea297211 */ /* 0x000fe200020f0eff */
[----:B------:R-:W-:Y:S01]  /*83e0*/  IMAD R45, R0, 0x20, R45 ;  /* 0x00000020002d7824 */ /* 0x000fe200078e022d */
[----:B0-----:R0:W-:Y:S01]  /*83f0*/  @P3 STG.E.U16 desc[UR8][R36.64], R20 ;  /* 0x0000001424003986 */ /* 0x0011e2000c101508 */
[----:B------:R-:W-:-:S03]  /*8400*/  ISETP.LT.AND P3, PT, R46, UR11, !P0 ;  /* 0x0000000b2e007c0c */ /* 0x000fc6000c761270 */
[----:B-1----:R1:W-:Y:S01]  /*8410*/  @P2 STG.E.U16 desc[UR8][R38.64], R24 ;  /* 0x0000001826002986 */ /* 0x0023e2000c101508 */
[----:B--2---:R-:W-:-:S03]  /*8420*/  LEA R42, P4, R233, R2, 0x1 ;  /* 0x00000002e92a7211 */ /* 0x004fc600078808ff */
[----:B------:R-:W2:Y:S04]  /*8430*/  LDL.LU R46, [R1+0x90] ;  /* 0x00009000012e7983 */ /* 0x000ea80000300800 */
[----:B------:R3:W-:Y:S01]  /*8440*/  @P1 STG.E.U16 desc[UR8][R40.64], R28 ;  /* 0x0000001c28001986 */ /* 0x0007e2000c101508 */
[----:B------:R-:W-:Y:S02]  /*8450*/  ISETP.LT.AND P1, PT, R44, UR11, !P0 ;  /* 0x0000000b2c007c0c */ /* 0x000fe4000c721270 */
[----:B0-----:R-:W-:Y:S01]  /*8460*/  LEA R36, P2, R45, R2, 0x1 ;  /* 0x000000022d247211 */ /* 0x001fe200078408ff */
[----:B------:R-:W4:Y:S01]  /*8470*/  LDL.LU R44, [R1+0x8c] ;  /* 0x00008c00012c7983 */ /* 0x000f220000300800 */
[-C--:B------:R-:W-:Y:S02]  /*8480*/  LEA.HI.X.SX32 R43, R233, R3.reuse, 0x1, P4 ;  /* 0x00000003e92b7211 */ /* 0x080fe400020f0eff */
[----:B------:R-:W-:-:S02]  /*8490*/  LEA.HI.X.SX32 R37, R45, R3, 0x1, P2 ;  /* 0x000000032d257211 */ /* 0x000fc400010f0eff */
[----:B------:R-:W-:Y:S01]  /*84a0*/  PRMT R8, R8, 0x7632, R8 ;  /* 0x0000763208087816 */ /* 0x000fe20000000008 */
[----:B------:R-:W-:Y:S01]  /*84b0*/  @P6 STG.E.U16 desc[UR8][R42.64], R32 ;  /* 0x000000202a006986 */ /* 0x000fe2000c101508 */
[----:B------:R-:W-:-:S03]  /*84c0*/  ISETP.LT.AND P4, PT, R49, UR11, !P0 ;  /* 0x0000000b31007c0c */ /* 0x000fc6000c781270 */
[----:B------:R0:W-:Y:S01]  /*84d0*/  @P5 STG.E.U16 desc[UR8][R36.64], R8 ;  /* 0x0000000824005986 */ /* 0x0001e2000c101508 */
[----:B------:R-:W-:Y:S02]  /*84e0*/  ISETP.LT.AND P5, PT, R48, UR11, !P0 ;  /* 0x0000000b30007c0c */ /* 0x000fe4000c7a1270 */
[----:B------:R-:W-:Y:S01]  /*84f0*/  PRMT R20, R4, 0x7632, R20 ;  /* 0x0000763204147816 */ /* 0x000fe20000000014 */
[----:B------:R-:W5:Y:S04]  /*8500*/  LDL.LU R49, [R1+0x88] ;  /* 0x0000880001317983 */ /* 0x000f680000300800 */
[----:B------:R-:W5:Y:S04]  /*8510*/  LDL.LU R48, [R1+0x84] ;  /* 0x0000840001307983 */ /* 0x000f680000300800 */
[----:B------:R-:W5:Y:S01]  /*8520*/  LDL.LU R4, [R1+0x80] ;  /* 0x0000800001047983 */ /* 0x000f620000300800 */
[----:B------:R-:W-:Y:S01]  /*8530*/  IMAD R45, R0, 0x4, R45 ;  /* 0x00000004002d7824 */ /* 0x000fe200078e022d */
[----:B------:R-:W-:-:S03]  /*8540*/  ISETP.LT.AND P2, PT, R47, UR11, !P0 ;  /* 0x0000000b2f007c0c */ /* 0x000fc6000c741270 */
[----:B------:R-:W-:Y:S01]  /*8550*/  IMAD R47, R0, 0x4, R45 ;  /* 0x00000004002f7824 */ /* 0x000fe200078e022d */
[----:B-1----:R-:W-:-:S04]  /*8560*/  LEA R38, P6, R45, R2, 0x1 ;  /* 0x000000022d267211 */ /* 0x002fc800078c08ff */
[----:B------:R-:W-:Y:S01]  /*8570*/  LEA.HI.X.SX32 R39, R45, R3, 0x1, P6 ;  /* 0x000000032d277211 */ /* 0x000fe200030f0eff */
[----:B------:R-:W-:Y:S01]  /*8580*/  IMAD R45, R0, 0x4, R47 ;  /* 0x00000004002d7824 */ /* 0x000fe200078e022f */
[----:B---3--:R-:W-:-:S03]  /*8590*/  LEA R40, P6, R47, R2, 0x1 ;  /* 0x000000022f287211 */ /* 0x008fc600078c08ff */
[----:B0-----:R-:W-:Y:S01]  /*85a0*/  IMAD R37, R0, 0x4, R45 ;  /* 0x0000000400257824 */ /* 0x001fe200078e022d */
[-C--:B------:R-:W-:Y:S02]  /*85b0*/  LEA.HI.X.SX32 R41, R47, R3.reuse, 0x1, P6 ;  /* 0x000000032f297211 */ /* 0x080fe400030f0eff */
[CC--:B------:R-:W-:Y:S02]  /*85c0*/  LEA R42, P6, R45.reuse, R2.reuse, 0x1 ;  /* 0x000000022d2a7211 */ /* 0x0c0fe400078c08ff */
[----:B------:R-:W-:Y:S02]  /*85d0*/  PRMT R12, R12, 0x7632, R12 ;  /* 0x000076320c0c7816 */ /* 0x000fe4000000000c */
[----:B------:R-:W-:Y:S01]  /*85e0*/  LEA.HI.X.SX32 R43, R45, R3, 0x1, P6 ;  /* 0x000000032d2b7211 */ /* 0x000fe200030f0eff */
[----:B------:R-:W-:Y:S01]  /*85f0*/  IMAD R45, R0, 0x4, R37 ;  /* 0x00000004002d7824 */ /* 0x000fe200078e0225 */
[----:B------:R-:W-:Y:S01]  /*8600*/  LEA R36, P6, R37, R2, 0x1 ;  /* 0x0000000225247211 */ /* 0x000fe200078c08ff */
[----:B------:R0:W-:Y:S01]  /*8610*/  @P3 STG.E.U16 desc[UR8][R38.64], R12 ;  /* 0x0000000c26003986 */ /* 0x0001e2000c101508 */
[----:B------:R-:W-:-:S02]  /*8620*/  PRMT R16, R16, 0x7632, R16 ;  /* 0x0000763210107816 */ /* 0x000fc40000000010 */
[----:B------:R-:W-:Y:S01]  /*8630*/  LEA.HI.X.SX32 R37, R37, R3, 0x1, P6 ;  /* 0x0000000325257211 */ /* 0x000fe200030f0eff */
[----:B------:R1:W-:Y:S01]  /*8640*/  @P1 STG.E.U16 desc[UR8][R40.64], R20 ;  /* 0x0000001428001986 */ /* 0x0003e2000c101508 */
[----:B------:R-:W-:-:S03]  /*8650*/  ISETP.LT.AND P3, PT, R50, UR11, !P0 ;  /* 0x0000000b32007c0c */ /* 0x000fc6000c761270 */
[----:B------:R3:W-:Y:S01]  /*8660*/  @P4 STG.E.U16 desc[UR8][R42.64], R16 ;  /* 0x000000102a004986 */ /* 0x0007e2000c101508 */
[----:B0-----:R-:W-:Y:S01]  /*8670*/  LEA R38, P6, R45, R2, 0x1 ;  /* 0x000000022d267211 */ /* 0x001fe200078c08ff */
[----:B-1----:R-:W-:-:S03]  /*8680*/  IMAD R41, R0, 0x4, R45 ;  /* 0x0000000400297824 */ /* 0x002fc600078e022d */
[-C--:B------:R-:W-:Y:S02]  /*8690*/  LEA.HI.X.SX32 R39, R45, R3.reuse, 0x1, P6 ;  /* 0x000000032d277211 */ /* 0x080fe400030f0eff */
[----:B------:R-:W-:Y:S02]  /*86a0*/  PRMT R20, R20, 0x7632, R20 ;  /* 0x0000763214147816 */ /* 0x000fe40000000014 */
[C---:B------:R-:W-:Y:S01]  /*86b0*/  LEA R40, P6, R41.reuse, R2, 0x1 ;  /* 0x0000000229287211 */ /* 0x040fe200078c08ff */
[----:B---3--:R-:W-:Y:S01]  /*86c0*/  IMAD R43, R0, 0x4, R41 ;  /* 0x00000004002b7824 */ /* 0x008fe200078e0229 */
[----:B------:R-:W-:Y:S02]  /*86d0*/  PRMT R24, R24, 0x7632, R24 ;  /* 0x0000763218187816 */ /* 0x000fe40000000018 */
[----:B------:R-:W-:Y:S02]  /*86e0*/  LEA.HI.X.SX32 R41, R41, R3, 0x1, P6 ;  /* 0x0000000329297211 */ /* 0x000fe400030f0eff */
[----:B------:R-:W-:Y:S01]  /*86f0*/  PRMT R28, R28, 0x7632, R28 ;  /* 0x000076321c1c7816 */ /* 0x000fe2000000001c */
[----:B------:R-:W-:Y:S04]  /*8700*/  @P2 STG.E.U16 desc[UR8][R36.64], R20 ;  /* 0x0000001424002986 */ /* 0x000fe8000c101508 */
[----:B------:R0:W-:Y:S04]  /*8710*/  @P5 STG.E.U16 desc[UR8][R38.64], R24 ;  /* 0x0000001826005986 */ /* 0x0001e8000c101508 */
[----:B------:R1:W-:Y:S01]  /*8720*/  @P3 STG.E.U16 desc[UR8][R40.64], R28 ;  /* 0x0000001c28003986 */ /* 0x0003e2000c101508 */
[----:B--2---:R-:W-:-:S03]  /*8730*/  ISETP.LT.AND P1, PT, R46, UR11, !P0 ;  /* 0x0000000b2e007c0c */ /* 0x004fc6000c721270 */
[----:B------:R-:W2:Y:S01]  /*8740*/  LDL.LU R46, [R1+0x7c] ;  /* 0x00007c00012e7983 */ /* 0x000ea20000300800 */
[----:B----4-:R-:W-:-:S03]  /*8750*/  ISETP.LT.AND P4, PT, R44, UR11, !P0 ;  /* 0x0000000b2c007c0c */ /* 0x010fc6000c781270 */
[----:B------:R-:W3:Y:S04]  /*8760*/  LDL.LU R44, [R1+0x78] ;  /* 0x00007800012c7983 */ /* 0x000ee80000300800 */
[----:B------:R-:W4:Y:S04]  /*8770*/  LDL.LU R8, [R1+0x74] ;  /* 0x0000740001087983 */ /* 0x000f280000300800 */
[----:B------:R-:W3:Y:S04]  /*8780*/  LDL.LU R12, [R1+0x70] ;  /* 0x00007000010c7983 */ /* 0x000ee80000300800 */
[----:B------:R-:W3:Y:S01]  /*8790*/  LDL.LU R16, [R1+0x6c] ;  /* 0x00006c0001107983 */ /* 0x000ee20000300800 */
[----:B-----5:R-:W-:-:S03]  /*87a0*/  ISETP.LT.AND P3, PT, R4, UR11, !P0 ;  /* 0x0000000b04007c0c */ /* 0x020fc6000c761270 */
[----:B------:R-:W5:Y:S01]  /*87b0*/  LDL.LU R4, [R1+0x68] ;  /* 0x0000680001047983 */ /* 0x000f620000300800 */
[----:B------:R-:W-:Y:S01]  /*87c0*/  LEA R42, P6, R43, R2, 0x1 ;  /* 0x000000022b2a7211 */ /* 0x000fe200078c08ff */
[----:B------:R-:W-:-:S03]  /*87d0*/  IMAD R45, R0, 0x4, R43 ;  /* 0x00000004002d7824 */ /* 0x000fc600078e022b */
[-C--:B------:R-:W-:Y:S01]  /*87e0*/  LEA.HI.X.SX32 R43, R43, R3.reuse, 0x1, P6 ;  /* 0x000000032b2b7211 */ /* 0x080fe200030f0eff */
[C---:B0-----:R-:W-:Y:S01]  /*87f0*/  IMAD R39, R0.reuse, 0x4, R45 ;  /* 0x0000000400277824 */ /* 0x041fe200078e022d */
[-C--:B------:R-:W-:Y:S02]  /*8800*/  LEA R36, P6, R45, R2.reuse, 0x1 ;  /* 0x000000022d247211 */ /* 0x080fe400078c08ff */
[----:B------:R-:W-:Y:S02]  /*8810*/  ISETP.LT.AND P2, PT, R49, UR11, !P0 ;  /* 0x0000000b31007c0c */ /* 0x000fe4000c741270 */
[-C--:B------:R-:W-:Y:S01]  /*8820*/  LEA.HI.X.SX32 R37, R45, R3.reuse, 0x1, P6 ;  /* 0x000000032d257211 */ /* 0x080fe200030f0eff */
[----:B------:R-:W-:Y:S01]  /*8830*/  IMAD R45, R0, 0x4, R39 ;  /* 0x00000004002d7824 */ /* 0x000fe200078e0227 */
[C---:B------:R-:W-:Y:S02]  /*8840*/  LEA R38, P6, R39.reuse, R2, 0x1 ;  /* 0x0000000227267211 */ /* 0x040fe400078c08ff */
[----:B------:R-:W-:Y:S01]  /*8850*/  PRMT R32, R32, 0x7632, R32 ;  /* 0x0000763220207816 */ /* 0x000fe20000000020 */
[----:B------:R-:W-:Y:S01]  /*8860*/  IMAD R47, R0, 0x4, R45 ;  /* 0x00000004002f7824 */ /* 0x000fe200078e022d */
[----:B------:R-:W-:-:S02]  /*8870*/  LEA.HI.X.SX32 R39, R39, R3, 0x1, P6 ;  /* 0x0000000327277211 */ /* 0x000fc400030f0eff */
[CC--:B-1----:R-:W-:Y:S02]  /*8880*/  LEA R40, P6, R45.reuse, R2.reuse, 0x1 ;  /* 0x000000022d287211 */ /* 0x0c2fe400078c08ff */
[----:B------:R-:W-:Y:S01]  /*8890*/  ISETP.LT.AND P5, PT, R48, UR11, !P0 ;  /* 0x0000000b30007c0c */ /* 0x000fe2000c7a1270 */
[----:B------:R0:W-:Y:S01]  /*88a0*/  @P1 STG.E.U16 desc[UR8][R42.64], R32 ;  /* 0x000000202a001986 */ /* 0x0001e2000c101508 */
[----:B------:R-:W-:Y:S01]  /*88b0*/  LEA.HI.X.SX32 R41, R45, R3, 0x1, P6 ;  /* 0x000000032d297211 */ /* 0x000fe200030f0eff */
[----:B------:R-:W-:Y:S02]  /*88c0*/  IMAD R45, R0, 0x4, R47 ;  /* 0x00000004002d7824 */ /* 0x000fe400078e022f */
[----:B------:R1:W-:Y:S04]  /*88d0*/  @P4 STG.E.U16 desc[UR8][R36.64], R9 ;  /* 0x0000000924004986 */ /* 0x0003e8000c101508 */
[----:B------:R5:W-:Y:S01]  /*88e0*/  @P2 STG.E.U16 desc[UR8][R38.64], R13 ;  /* 0x0000000d26002986 */ /* 0x000be2000c101508 */
[----:B0-----:R-:W-:-:S03]  /*88f0*/  LEA R42, P6, R47, R2, 0x1 ;  /* 0x000000022f2a7211 */ /* 0x001fc600078c08ff */
[----:B------:R-:W5:Y:S01]  /*8900*/  LDL.LU R32, [R1+0x64] ;  /* 0x0000640001207983 */ /* 0x000f620000300800 */
[----:B------:R-:W-:-:S03]  /*8910*/  LEA.HI.X.SX32 R43, R47, R3, 0x1, P6 ;  /* 0x000000032f2b7211 */ /* 0x000fc600030f0eff */
[----:B------:R-:W5:Y:S01]  /*8920*/  LDL.LU R28, [R1+0x60] ;  /* 0x00006000011c7983 */ /* 0x000f620000300800 */
[----:B-1----:R-:W-:-:S03]  /*8930*/  LEA R36, P6, R45, R2, 0x1 ;  /* 0x000000022d247211 */ /* 0x002fc600078c08ff */
[----:B------:R0:W-:Y:S01]  /*8940*/  @P5 STG.E.U16 desc[UR8][R40.64], R5 ;  /* 0x0000000528005986 */ /* 0x0001e2000c101508 */
[----:B------:R-:W-:-:S03]  /*8950*/  LEA.HI.X.SX32 R37, R45, R3, 0x1, P6 ;  /* 0x000000032d257211 */ /* 0x000fc600030f0eff */
[----:B------:R1:W-:Y:S01]  /*8960*/  @P3 STG.E.U16 desc[UR8][R42.64], R17 ;  /* 0x000000112a003986 */ /* 0x0003e2000c101508 */
[----:B--2---:R-:W-:Y:S02]  /*8970*/  ISETP.LT.AND P1, PT, R46, UR11, !P0 ;  /* 0x0000000b2e007c0c */ /* 0x004fe4000c721270 */
[----:B----4-:R-:W-:Y:S02]  /*8980*/  ISETP.LT.AND P2, PT, R8, UR11, !P0 ;  /* 0x0000000b08007c0c */ /* 0x010fe4000c741270 */
[----:B------:R-:W2:Y:S01]  /*8990*/  LDL.LU R8, [R1+0x5c] ;  /* 0x00005c0001087983 */ /* 0x000ea20000300800 */
[----:B---3--:R-:W-:-:S03]  /*89a0*/  ISETP.LT.AND P5, PT, R12, UR11, !P0 ;  /* 0x0000000b0c007c0c */ /* 0x008fc6000c7a1270 */
[----:B------:R-:W3:Y:S05]  /*89b0*/  LDL.LU R12, [R1+0x58] ;  /* 0x00005800010c7983 */ /* 0x000eea0000300800 */
[----:B------:R4:W-:Y:S01]  /*89c0*/  @P1 STG.E.U16 desc[UR8][R36.64], R21 ;  /* 0x0000001524001986 */ /* 0x0009e2000c101508 */
[----:B-----5:R-:W-:-:S03]  /*89d0*/  ISETP.LT.AND P1, PT, R4, UR11, !P0 ;  /* 0x0000000b04007c0c */ /* 0x020fc6000c721270 */
[----:B------:R-:W5:Y:S01]  /*89e0*/  LDL.LU R4, [R1+0x54] ;  /* 0x0000540001047983 */ /* 0x000f620000300800 */
[----:B------:R-:W-:-:S04]  /*89f0*/  IMAD R47, R0, 0x4, R45 ;  /* 0x00000004002f7824 */ /* 0x000fc800078e022d */
[----:B------:R-:W-:Y:S01]  /*8a00*/  IMAD R45, R0, 0x4, R47 ;  /* 0x00000004002d7824 */ /* 0x000fe200078e022f */
[CC--:B------:R-:W-:Y:S02]  /*8a10*/  LEA R38, P6, R47.reuse, R2.reuse, 0x1 ;  /* 0x000000022f267211 */ /* 0x0c0fe400078c08ff */
[----:B------:R-:W-:Y:S02]  /*8a20*/  ISETP.LT.AND P4, PT, R44, UR11, !P0 ;  /* 0x0000000b2c007c0c */ /* 0x000fe4000c781270 */
[-C--:B------:R-:W-:Y:S01]  /*8a30*/  LEA.HI.X.SX32 R39, R47, R3.reuse, 0x1, P6 ;  /* 0x000000032f277211 */ /* 0x080fe200030f0eff */
[----:B------:R-:W-:Y:S01]  /*8a40*/  IMAD R47, R0, 0x4, R45 ;  /* 0x00000004002f7824 */ /* 0x000fe200078e022d */
[----:B------:R-:W-:Y:S02]  /*8a50*/  ISETP.LT.AND P3, PT, R16, UR11, !P0 ;  /* 0x0000000b10007c0c */ /* 0x000fe4000c761270 */
[CC--:B0-----:R-:W-:Y:S01]  /*8a60*/  LEA R40, P6, R45.reuse, R2.reuse, 0x1 ;  /* 0x000000022d287211 */ /* 0x0c1fe200078c08ff */
[----:B------:R-:W5:Y:S03]  /*8a70*/  LDL.LU R16, [R1+0x50] ;  /* 0x0000500001107983 */ /* 0x000f660000300800 */
[-C--:B------:R-:W-:Y:S01]  /*8a80*/  LEA.HI.X.SX32 R41, R45, R3.reuse, 0x1, P6 ;  /* 0x000000032d297211 */ /* 0x080fe200030f0eff */
[C---:B------:R-:W-:Y:S01]  /*8a90*/  IMAD R45, R0.reuse, 0x4, R47 ;  /* 0x00000004002d7824 */ /* 0x040fe200078e022f */
[CC--:B-1----:R-:W-:Y:S01]  /*8aa0*/  LEA R42, P6, R47.reuse, R2.reuse, 0x1 ;  /* 0x000000022f2a7211 */ /* 0x0c2fe200078c08ff */
[----:B------:R-:W-:Y:S03]  /*8ab0*/  @P4 STG.E.U16 desc[UR8][R38.64], R25 ;  /* 0x0000001926004986 */ /* 0x000fe6000c101508 */
[----:B------:R-:W-:Y:S01]  /*8ac0*/  LEA.HI.X.SX32 R43, R47, R3, 0x1, P6 ;  /* 0x000000032f2b7211 */ /* 0x000fe200030f0eff */
[----:B------:R-:W-:Y:S01]  /*8ad0*/  IMAD R47, R0, 0x4, R45 ;  /* 0x00000004002f7824 */ /* 0x000fe200078e022d */
[----:B----4-:R-:W-:Y:S01]  /*8ae0*/  LEA R36, P6, R45, R2, 0x1 ;  /* 0x000000022d247211 */ /* 0x010fe200078c08ff */
[----:B------:R0:W-:Y:S01]  /*8af0*/  @P2 STG.E.U16 desc[UR8][R40.64], R29 ;  /* 0x0000001d28002986 */ /* 0x0001e2000c101508 */
[----:B------:R-:W-:-:S02]  /*8b00*/  PRMT R5, R9, 0x7632, R5 ;  /* 0x0000763209057816 */ /* 0x000fc40000000005 */
[----:B------:R-:W-:Y:S01]  /*8b10*/  LEA.HI.X.SX32 R37, R45, R3, 0x1, P6 ;  /* 0x000000032d257211 */ /* 0x000fe200030f0eff */
[----:B------:R-:W-:Y:S01]  /*8b20*/  @P5 STG.E.U16 desc[UR8][R42.64], R33 ;  /* 0x000000212a005986 */ /* 0x000fe2000c101508 */
[----:B------:R-:W-:Y:S01]  /*8b30*/  PRMT R17, R13, 0x7632, R17 ;  /* 0x000076320d117816 */ /* 0x000fe20000000011 */
[----:B------:R-:W-:Y:S01]  /*8b40*/  IMAD R13, R0, 0x4, R47 ;  /* 0x00000004000d7824 */ /* 0x000fe200078e022f */
[----:B------:R-:W-:Y:S01]  /*8b50*/  ISETP.LT.AND P4, PT, R32, UR11, !P0 ;  /* 0x0000000b20007c0c */ /* 0x000fe2000c781270 */
[----:B------:R1:W-:Y:S04]  /*8b60*/  @P3 STG.E.U16 desc[UR8][R36.64], R5 ;  /* 0x0000000524003986 */ /* 0x0003e8000c101508 */
[----:B0-----:R-:W4:Y:S01]  /*8b70*/  LDL.LU R40, [R1+0x4c] ;  /* 0x00004c0001287983 */ /* 0x001f220000300800 */
[----:B------:R-:W-:Y:S01]  /*8b80*/  IMAD R39, R0, 0x4, R13 ;  /* 0x0000000400277824 */ /* 0x000fe200078e020d */
[----:B------:R-:W-:-:S02]  /*8b90*/  ISETP.LT.AND P2, PT, R28, UR11, !P0 ;  /* 0x0000000b1c007c0c */ /* 0x000fc4000c741270 */
[----:B------:R-:W4:Y:S04]  /*8ba0*/  LDL.LU R38, [R1+0x48] ;  /* 0x0000480001267983 */ /* 0x000f280000300800 */
[----:B------:R-:W4:Y:S01]  /*8bb0*/  LDL.LU R32, [R1+0x44] ;  /* 0x0000440001207983 */ /* 0x000f220000300800 */
[----:B------:R-:W-:Y:S02]  /*8bc0*/  PRMT R20, R5, 0x7632, R20 ;  /* 0x0000763205147816 */ /* 0x000fe40000000014 */
[----:B------:R-:W-:Y:S01]  /*8bd0*/  PRMT R24, R17, 0x7632, R24 ;  /* 0x0000763211187816 */ /* 0x000fe20000000018 */
[----:B-1----:R-:W4:Y:S04]  /*8be0*/  LDL.LU R37, [R1+0x40] ;  /* 0x0000400001257983 */ /* 0x002f280000300800 */
[----:B------:R-:W4:Y:S01]  /*8bf0*/  LDL.LU R28, [R1+0x3c] ;  /* 0x00003c00011c7983 */ /* 0x000f220000300800 */
[----:B--2---:R-:W-:-:S02]  /*8c00*/  ISETP.LT.AND P5, PT, R8, UR11, !P0 ;  /* 0x0000000b08007c0c */ /* 0x004fc4000c7a1270 */
[CC--:B------:R-:W-:Y:S02]  /*8c10*/  LEA R8, P6, R47.reuse, R2.reuse, 0x1 ;  /* 0x000000022f087211 */ /* 0x0c0fe400078c08ff */
[----:B---3--:R-:W-:Y:S02]  /*8c20*/  ISETP.LT.AND P3, PT, R12, UR11, !P0 ;  /* 0x0000000b0c007c0c */ /* 0x008fe4000c761270 */
[----:B------:R-:W-:Y:S02]  /*8c30*/  LEA.HI.X.SX32 R9, R47, R3, 0x1, P6 ;  /* 0x000000032f097211 */ /* 0x000fe400030f0eff */
[----:B------:R-:W-:-:S03]  /*8c40*/  LEA R12, P6, R13, R2, 0x1 ;  /* 0x000000020d0c7211 */ /* 0x000fc600078c08ff */
[----:B------:R-:W-:Y:S01]  /*8c50*/  @P1 STG.E.U16 desc[UR8][R8.64], R17 ;  /* 0x0000001108001986 */ /* 0x000fe2000c101508 */
[----:B------:R-:W-:Y:S02]  /*8c60*/  LEA.HI.X.SX32 R13, R13, R3, 0x1, P6 ;  /* 0x000000030d0d7211 */ /* 0x000fe400030f0eff */
[----:B-----5:R-:W-:Y:S02]  /*8c70*/  ISETP.LT.AND P1, PT, R4, UR11, !P0 ;  /* 0x0000000b04007c0c */ /* 0x020fe4000c721270 */
[----:B------:R-:W-:-:S04]  /*8c80*/  LEA R4, P6, R39, R2, 0x1 ;  /* 0x0000000227047211 */ /* 0x000fc800078c08ff */
[----:B------:R-:W-:Y:S01]  /*8c90*/  LEA.HI.X.SX32 R5, R39, R3, 0x1, P6 ;  /* 0x0000000327057211 */ /* 0x000fe200030f0eff */
[----:B------:R-:W-:Y:S04]  /*8ca0*/  @P4 STG.E.U16 desc[UR8][R12.64], R20 ;  /* 0x000000140c004986 */ /* 0x000fe8000c101508 */
[----:B------:R0:W-:Y:S04]  /*8cb0*/  @P2 STG.E.U16 desc[UR8][R4.64], R24 ;  /* 0x0000001804002986 */ /* 0x0001e8000c101508 */
[----:B0-----:R-:W2:Y:S04]  /*8cc0*/  LDL.LU R24, [R1+0x38] ;  /* 0x0000380001187983 */ /* 0x001ea80000300800 */
[----:B------:R-:W3:Y:S01]  /*8cd0*/  LDL.LU R20, [R1+0x34] ;  /* 0x0000340001147983 */ /* 0x000ee20000300800 */
[----:B------:R-:W-:Y:S01]  /*8ce0*/  IMAD R41, R0, 0x4, R39 ;  /* 0x0000000400297824 */ /* 0x000fe200078e0227 */
[----:B------:R-:W-:-:S02]  /*8cf0*/  ISETP.LT.AND P4, PT, R16, UR11, !P0 ;  /* 0x0000000b10007c0c */ /* 0x000fc4000c781270 */
[----:B------:R-:W-:Y:S01]  /*8d00*/  PRMT R25, R21, 0x7632, R25 ;  /* 0x0000763215197816 */ /* 0x000fe20000000019 */
[C---:B------:R-:W-:Y:S01]  /*8d10*/  IMAD R9, R0.reuse, 0x4, R41 ;  /* 0x0000000400097824 */ /* 0x040fe200078e0229 */
[CC--:B------:R-:W-:Y:S01]  /*8d20*/  LEA R16, P6, R41.reuse, R2.reuse, 0x1 ;  /* 0x0000000229107211 */ /* 0x0c0fe200078c08ff */
[----:B------:R-:W5:Y:S02]  /*8d30*/  LDL.LU R36, [R1+0x30] ;  /* 0x0000300001247983 */ /* 0x000f640000300800 */
[C---:B------:R-:W-:Y:S01]  /*8d40*/  IMAD R13, R0.reuse, 0x4, R9 ;  /* 0x00000004000d7824 */ /* 0x040fe200078e0209 */
[----:B------:R-:W-:Y:S02]  /*8d50*/  LEA.HI.X.SX32 R17, R41, R3, 0x1, P6 ;  /* 0x0000000329117211 */ /* 0x000fe400030f0eff */
[----:B------:R-:W-:Y:S01]  /*8d60*/  LEA R8, P6, R9, R2, 0x1 ;  /* 0x0000000209087211 */ /* 0x000fe200078c08ff */
[----:B------:R-:W-:-:S03]  /*8d70*/  IMAD R21, R0, 0x4, R13 ;  /* 0x0000000400157824 */ /* 0x000fc600078e020d */
[-C--:B------:R-:W-:Y:S02]  /*8d80*/  LEA.HI.X.SX32 R9, R9, R3.reuse, 0x1, P6 ;  /* 0x0000000309097211 */ /* 0x080fe400030f0eff */
[-C--:B------:R-:W-:Y:S01]  /*8d90*/  LEA R12, P6, R13, R2.reuse, 0x1 ;  /* 0x000000020d0c7211 */ /* 0x080fe200078c08ff */
[----:B------:R0:W-:Y:S01]  /*8da0*/  @P5 STG.E.U16 desc[UR8][R16.64], R25 ;  /* 0x0000001910005986 */ /* 0x0001e2000c101508 */
[----:B------:R-:W-:Y:S02]  /*8db0*/  PRMT R5, R25, 0x7632, R5 ;  /* 0x0000763219057816 */ /* 0x000fe40000000005 */
[----:B------:R-:W-:Y:S02]  /*8dc0*/  LEA.HI.X.SX32 R13, R13, R3, 0x1, P6 ;  /* 0x000000030d0d7211 */ /* 0x000fe400030f0eff */
[----:B------:R-:W-:Y:S02]  /*8dd0*/  PRMT R29, R29, 0x7632, R29 ;  /* 0x000076321d1d7816 */ /* 0x000fe4000000001d */
[----:B------:R-:W-:-:S02]  /*8de0*/  LEA R4, P6, R21, R2, 0x1 ;  /* 0x0000000215047211 */ /* 0x000fc400078c08ff */
[----:B----4-:R-:W-:Y:S01]  /*8df0*/  ISETP.LT.AND P2, PT, R40, UR11, !P0 ;  /* 0x0000000b28007c0c */ /* 0x010fe2000c741270 */
[----:B0-----:R-:W-:Y:S01]  /*8e00*/  IMAD R17, R0, 0x4, R21 ;  /* 0x0000000400117824 */ /* 0x001fe200078e0215 */
[----:B------:R0:W-:Y:S01]  /*8e10*/  @P3 STG.E.U16 desc[UR8][R8.64], R5 ;  /* 0x0000000508003986 */ /* 0x0001e2000c101508 */
[----:B------:R-:W-:Y:S02]  /*8e20*/  PRMT R33, R33, 0x7632, R33 ;  /* 0x0000763221217816 */ /* 0x000fe40000000021 */
[----:B------:R-:W-:Y:S01]  /*8e30*/  ISETP.LT.AND P3, PT, R32, UR11, !P0 ;  /* 0x0000000b20007c0c */ /* 0x000fe2000c761270 */
[----:B------:R-:W-:Y:S01]  /*8e40*/  @P1 STG.E.U16 desc[UR8][R12.64], R29 ;  /* 0x0000001d0c001986 */ /* 0x000fe2000c101508 */
[----:B------:R-:W-:-:S03]  /*8e50*/  LEA R16, P1, R17, R2, 0x1 ;  /* 0x0000000211107211 */ /* 0x000fc600078208ff */
[----:B------:R-:W4:Y:S01]  /*8e60*/  LDL.LU R32, [R1+0x2c] ;  /* 0x00002c0001207983 */ /* 0x000f220000300800 */
[-C--:B0-----:R-:W-:Y:S01]  /*8e70*/  LEA.HI.X.SX32 R5, R21, R3.reuse, 0x1, P6 ;  /* 0x0000000315057211 */ /* 0x081fe200030f0eff */
[----:B------:R-:W-:Y:S01]  /*8e80*/  IMAD R21, R0, 0x4, R17 ;  /* 0x0000000400157824 */ /* 0x000fe200078e0211 */
[----:B------:R-:W-:-:S03]  /*8e90*/  LEA.HI.X.SX32 R17, R17, R3, 0x1, P1 ;  /* 0x0000000311117211 */ /* 0x000fc600008f0eff */
[----:B------:R0:W-:Y:S01]  /*8ea0*/  @P4 STG.E.U16 desc[UR8][R4.64], R33 ;  /* 0x0000002104004986 */ /* 0x0001e2000c101508 */
[----:B------:R-:W-:Y:S01]  /*8eb0*/  IMAD R25, R0, 0x4, R21 ;  /* 0x0000000400197824 */ /* 0x000fe200078e0215 */
[----:B------:R-:W-:Y:S02]  /*8ec0*/  ISETP.LT.AND P5, PT, R38, UR11, !P0 ;  /* 0x0000000b26007c0c */ /* 0x000fe4000c7a1270 */
[----:B------:R1:W-:Y:S01]  /*8ed0*/  @P2 STG.E.U16 desc[UR8][R16.64], R10 ;  /* 0x0000000a10002986 */ /* 0x0003e2000c101508 */
[-C--:B------:R-:W-:Y:S02]  /*8ee0*/  LEA R8, P6, R21, R2.reuse, 0x1 ;  /* 0x0000000215087211 */ /* 0x080fe400078c08ff */
[----:B------:R-:W-:Y:S01]  /*8ef0*/  ISETP.LT.AND P1, PT, R28, UR11, !P0 ;  /* 0x0000000b1c007c0c */ /* 0x000fe2000c721270 */
[----:B0-----:R-:W4:Y:S04]  /*8f00*/  LDL.LU R33, [R1+0x28] ;  /* 0x0000280001217983 */ /* 0x001f280000300800 */
[----:B------:R-:W4:Y:S01]  /*8f10*/  LDL.LU R29, [R1+0x24] ;  /* 0x00002400011d7983 */ /* 0x000f220000300800 */
[----:B------:R-:W-:-:S03]  /*8f20*/  LEA R12, P2, R25, R2, 0x1 ;  /* 0x00000002190c7211 */ /* 0x000fc600078408ff */
[----:B------:R-:W4:Y:S01]  /*8f30*/  LDL.LU R28, [R1+0x20] ;  /* 0x00002000011c7983 */ /* 0x000f220000300800 */
[-C--:B------:R-:W-:Y:S02]  /*8f40*/  LEA.HI.X.SX32 R9, R21, R3.reuse, 0x1, P6 ;  /* 0x0000000315097211 */ /* 0x080fe400030f0eff */
[----:B------:R-:W-:-:S03]  /*8f50*/  LEA.HI.X.SX32 R13, R25, R3, 0x1, P2 ;  /* 0x00000003190d7211 */ /* 0x000fc600010f0eff */
[----:B------:R0:W-:Y:S01]  /*8f60*/  @P5 STG.E.U16 desc[UR8][R8.64], R14 ;  /* 0x0000000e08005986 */ /* 0x0001e2000c101508 */
[----:B--2---:R-:W-:-:S03]  /*8f70*/  ISETP.LT.AND P2, PT, R24, UR11, !P0 ;  /* 0x0000000b18007c0c */ /* 0x004fc6000c741270 */
[----:B------:R-:W2:Y:S01]  /*8f80*/  LDL.LU R24, [R1+0x1c] ;  /* 0x00001c0001187983 */ /* 0x000ea20000300800 */
[----:B---3--:R-:W-:-:S03]  /*8f90*/  ISETP.LT.AND P5, PT, R20, UR11, !P0 ;  /* 0x0000000b14007c0c */ /* 0x008fc6000c7a1270 */
[----:B------:R-:W3:Y:S01]  /*8fa0*/  LDL.LU R20, [R1+0x18] ;  /* 0x0000180001147983 */ /* 0x000ee20000300800 */
[----:B------:R-:W-:Y:S01]  /*8fb0*/  IMAD R21, R0, 0x4, R25 ;  /* 0x0000000400157824 */ /* 0x000fe200078e0219 */
[----:B------:R-:W-:-:S03]  /*8fc0*/  ISETP.LT.AND P4, PT, R37, UR11, !P0 ;  /* 0x0000000b25007c0c */ /* 0x000fc6000c781270 */
[C---:B------:R-:W-:Y:S01]  /*8fd0*/  IMAD R25, R0.reuse, 0x4, R21 ;  /* 0x0000000400197824 */ /* 0x040fe200078e0215 */
[CC--:B------:R-:W-:Y:S01]  /*8fe0*/  LEA R4, P6, R21.reuse, R2.reuse, 0x1 ;  /* 0x0000000215047211 */ /* 0x0c0fe200078c08ff */
[----:B------:R5:W-:Y:S03]  /*8ff0*/  @P3 STG.E.U16 desc[UR8][R12.64], R6 ;  /* 0x000000060c003986 */ /* 0x000be6000c101508 */
[----:B------:R-:W-:Y:S01]  /*9000*/  LEA.HI.X.SX32 R5, R21, R3, 0x1, P6 ;  /* 0x0000000315057211 */ /* 0x000fe200030f0eff */
[----:B------:R-:W-:Y:S01]  /*9010*/  IMAD R21, R0, 0x4, R25 ;  /* 0x0000000400157824 */ /* 0x000fe200078e0219 */
[----:B-1----:R-:W-:-:S04]  /*9020*/  LEA R16, P3, R25, R2, 0x1 ;  /* 0x0000000219107211 */ /* 0x002fc800078608ff */
[-C--:B------:R-:W-:Y:S01]  /*9030*/  LEA.HI.X.SX32 R17, R25, R3.reuse, 0x1, P3 ;  /* 0x0000000319117211 */ /* 0x080fe200018f0eff */
[----:B------:R-:W-:Y:S01]  /*9040*/  IMAD R25, R0, 0x4, R21 ;  /* 0x0000000400197824 */ /* 0x000fe200078e0215 */
[CC--:B0-----:R-:W-:Y:S01]  /*9050*/  LEA R8, P6, R21.reuse, R2.reuse, 0x1 ;  /* 0x0000000215087211 */ /* 0x0c1fe200078c08ff */
[----:B------:R0:W-:Y:S01]  /*9060*/  @P4 STG.E.U16 desc[UR8][R4.64], R18 ;  /* 0x0000001204004986 */ /* 0x0001e2000c101508 */
[----:B-----5:R-:W-:Y:S02]  /*9070*/  ISETP.LT.AND P4, PT, R36, UR11, !P0 ;  /* 0x0000000b24007c0c */ /* 0x020fe4000c781270 */
[-C--:B------:R-:W-:Y:S01]  /*9080*/  LEA.HI.X.SX32 R9, R21, R3.reuse, 0x1, P6 ;  /* 0x0000000315097211 */ /* 0x080fe200030f0eff */
[----:B------:R1:W-:Y:S01]  /*9090*/  @P1 STG.E.U16 desc[UR8][R16.64], R22 ;  /* 0x0000001610001986 */ /* 0x0003e2000c101508 */
[CC--:B------:R-:W-:Y:S01]  /*90a0*/  LEA R12, P1, R25.reuse, R2.reuse, 0x1 ;  /* 0x00000002190c7211 */ /* 0x0c0fe200078208ff */
[C---:B------:R-:W-:Y:S02]  /*90b0*/  IMAD R21, R0.reuse, 0x4, R25 ;  /* 0x0000000400157824 */ /* 0x040fe400078e0219 */
[----:B------:R-:W-:Y:S01]  /*90c0*/  @P2 STG.E.U16 desc[UR8][R8.64], R26 ;  /* 0x0000001a08002986 */ /* 0x000fe2000c101508 */
[----:B------:R-:W-:Y:S01]  /*90d0*/  LEA.HI.X.SX32 R13, R25, R3, 0x1, P1 ;  /* 0x00000003190d7211 */ /* 0x000fe200008f0eff */
[----:B------:R-:W-:Y:S01]  /*90e0*/  IMAD R25, R0, 0x4, R21 ;  /* 0x0000000400197824 */ /* 0x000fe200078e0215 */
[----:B0-----:R-:W-:-:S02]  /*90f0*/  LEA R4, P6, R21, R2, 0x1 ;  /* 0x0000000215047211 */ /* 0x001fc400078c08ff */
[----:B----4-:R-:W-:Y:S02]  /*9100*/  ISETP.LT.AND P3, PT, R32, UR11, !P0 ;  /* 0x0000000b20007c0c */ /* 0x010fe4000c761270 */
[----:B------:R-:W4:Y:S01]  /*9110*/  LDL.LU R32, [R1+0x14] ;  /* 0x0000140001207983 */ /* 0x000f220000300800 */
[-C--:B------:R-:W-:Y:S02]  /*9120*/  LEA.HI.X.SX32 R5, R21, R3.reuse, 0x1, P6 ;  /* 0x0000000315057211 */ /* 0x080fe400030f0eff */
[C---:B-1----:R-:W-:Y:S01]  /*9130*/  LEA R16, P6, R25.reuse, R2, 0x1 ;  /* 0x0000000219107211 */ /* 0x042fe200078c08ff */
[----:B------:R-:W-:Y:S01]  /*9140*/  @P5 STG.E.U16 desc[UR8][R12.64], R30 ;  /* 0x0000001e0c005986 */ /* 0x000fe2000c101508 */
[----:B------:R-:W-:Y:S02]  /*9150*/  PRMT R10, R10, 0x7632, R10 ;  /* 0x000076320a0a7816 */ /* 0x000fe4000000000a */
[----:B------:R-:W-:Y:S01]  /*9160*/  LEA.HI.X.SX32 R17, R25, R3, 0x1, P6 ;  /* 0x0000000319117211 */ /* 0x000fe200030f0eff */
[----:B------:R-:W-:Y:S01]  /*9170*/  @P4 STG.E.U16 desc[UR8][R4.64], R34 ;  /* 0x0000002204004986 */ /* 0x000fe2000c101508 */
[----:B------:R-:W-:-:S03]  /*9180*/  ISETP.LT.AND P2, PT, R29, UR11, !P0 ;  /* 0x0000000b1d007c0c */ /* 0x000fc6000c741270 */
[----:B------:R-:W5:Y:S01]  /*9190*/  LDL.LU R29, [R1+0x10] ;  /* 0x00001000011d7983 */ /* 0x000f620000300800 */
[----:B------:R-:W-:-:S03]  /*91a0*/  ISETP.LT.AND P5, PT, R28, UR11, !P0 ;  /* 0x0000000b1c007c0c */ /* 0x000fc6000c7a1270 */
[----:B------:R-:W5:Y:S04]  /*91b0*/  LDL.LU R28, [R1+0xc] ;  /* 0x00000c00011c7983 */ /* 0x000f680000300800 */
[----:B------:R0:W-:Y:S01]  /*91c0*/  @P3 STG.E.U16 desc[UR8][R16.64], R10 ;  /* 0x0000000a10003986 */ /* 0x0001e2000c101508 */
[----:B--2---:R-:W-:-:S03]  /*91d0*/  ISETP.LT.AND P4, PT, R24, UR11, !P0 ;  /* 0x0000000b18007c0c */ /* 0x004fc6000c781270 */
[----:B------:R-:W2:Y:S01]  /*91e0*/  LDL.LU R24, [R1+0x8] ;  /* 0x0000080001187983 */ /* 0x000ea20000300800 */
[----:B---3--:R-:W-:-:S03]  /*91f0*/  ISETP.LT.AND P3, PT, R20, UR11, !P0 ;  /* 0x0000000b14007c0c */ /* 0x008fc6000c761270 */
[----:B------:R-:W3:Y:S04]  /*9200*/  LDL.LU R20, [R1+0x4] ;  /* 0x0000040001147983 */ /* 0x000ee80000300800 */
[----:B0-----:R-:W3:Y:S01]  /*9210*/  LDL.LU R10, [R1] ;  /* 0x00000000010a7983 */ /* 0x001ee20000300800 */
[----:B------:R-:W-:-:S04]  /*9220*/  IMAD R9, R0, 0x4, R25 ;  /* 0x0000000400097824 */ /* 0x000fc800078e0219 */
[C---:B------:R-:W-:Y:S01]  /*9230*/  IMAD R21, R0.reuse, 0x4, R9 ;  /* 0x0000000400157824 */ /* 0x040fe200078e0209 */
[-C--:B------:R-:W-:Y:S02]  /*9240*/  LEA R8, P6, R9, R2.reuse, 0x1 ;  /* 0x0000000209087211 */ /* 0x080fe400078c08ff */
[----:B------:R-:W-:Y:S01]  /*9250*/  ISETP.LT.AND P1, PT, R33, UR11, !P0 ;  /* 0x0000000b21007c0c */ /* 0x000fe2000c721270 */
[C---:B------:R-:W-:Y:S01]  /*9260*/  IMAD R5, R0.reuse, 0x4, R21 ;  /* 0x0000000400057824 */ /* 0x040fe200078e0215 */
[----:B------:R-:W-:Y:S02]  /*9270*/  LEA.HI.X.SX32 R9, R9, R3, 0x1, P6 ;  /* 0x0000000309097211 */ /* 0x000fe400030f0eff */
[----:B------:R-:W-:Y:S01]  /*9280*/  LEA R12, P6, R21, R2, 0x1 ;  /* 0x00000002150c7211 */ /* 0x000fe200078c08ff */
[----:B------:R-:W-:-:S03]  /*9290*/  IMAD R17, R0, 0x4, R5 ;  /* 0x0000000400117824 */ /* 0x000fc600078e0205 */
[-C--:B------:R-:W-:Y:S02]  /*92a0*/  LEA.HI.X.SX32 R13, R21, R3.reuse, 0x1, P6 ;  /* 0x00000003150d7211 */ /* 0x080fe400030f0eff */
[CC--:B------:R-:W-:Y:S02]  /*92b0*/  LEA R4, P6, R5.reuse, R2.reuse, 0x1 ;  /* 0x0000000205047211 */ /* 0x0c0fe400078c08ff */
[----:B------:R-:W-:Y:S01]  /*92c0*/  PRMT R14, R14, 0x7632, R14 ;  /* 0x000076320e0e7816 */ /* 0x000fe2000000000e */
[----:B------:R-:W-:Y:S01]  /*92d0*/  IMAD R21, R0, 0x4, R17 ;  /* 0x0000000400157824 */ /* 0x000fe200078e0211 */
[----:B------:R-:W-:Y:S02]  /*92e0*/  PRMT R6, R6, 0x7632, R6 ;  /* 0x0000763206067816 */ /* 0x000fe40000000006 */
[----:B------:R-:W-:Y:S02]  /*92f0*/  LEA.HI.X.SX32 R5, R5, R3, 0x1, P6 ;  /* 0x0000000305057211 */ /* 0x000fe400030f0eff */
[----:B------:R-:W-:Y:S01]  /*9300*/  LEA R16, P6, R17, R2, 0x1 ;  /* 0x0000000211107211 */ /* 0x000fe200078c08ff */
[----:B------:R0:W-:Y:S01]  /*9310*/  @P1 STG.E.U16 desc[UR8][R8.64], R14 ;  /* 0x0000000e08001986 */ /* 0x0001e2000c101508 */
[----:B------:R-:W-:-:S02]  /*9320*/  PRMT R18, R18, 0x7632, R18 ;  /* 0x0000763212127816 */ /* 0x000fc40000000012 */
[----:B------:R-:W-:Y:S01]  /*9330*/  LEA.HI.X.SX32 R17, R17, R3, 0x1, P6 ;  /* 0x0000000311117211 */ /* 0x000fe200030f0eff */
[----:B------:R1:W-:Y:S04]  /*9340*/  @P2 STG.E.U16 desc[UR8][R12.64], R6 ;  /* 0x000000060c002986 */ /* 0x0003e8000c101508 */
[----:B------:R4:W-:Y:S01]  /*9350*/  @P5 STG.E.U16 desc[UR8][R4.64], R18 ;  /* 0x0000001204005986 */ /* 0x0009e2000c101508 */
[----:B0-----:R-:W-:Y:S01]  /*9360*/  LEA R8, P6, R21, R2, 0x1 ;  /* 0x0000000215087211 */ /* 0x001fe200078c08ff */
[----:B-1----:R-:W-:-:S03]  /*9370*/  IMAD R13, R0, 0x4, R21 ;  /* 0x00000004000d7824 */ /* 0x002fc600078e0215 */
[-C--:B------:R-:W-:Y:S01]  /*9380*/  LEA.HI.X.SX32 R9, R21, R3.reuse, 0x1, P6 ;  /* 0x0000000315097211 */ /* 0x080fe200030f0eff */
[----:B----4-:R-:W-:Y:S01]  /*9390*/  IMAD R5, R0, 0x4, R13 ;  /* 0x0000000400057824 */ /* 0x010fe200078e020d */
[CC--:B------:R-:W-:Y:S02]  /*93a0*/  LEA R12, P6, R13.reuse, R2.reuse, 0x1 ;  /* 0x000000020d0c7211 */ /* 0x0c0fe400078c08ff */
[----:B------:R-:W-:Y:S01]  /*93b0*/  PRMT R22, R22, 0x7632, R22 ;  /* 0x0000763216167816 */ /* 0x000fe20000000016 */
[----:B------:R-:W-:Y:S01]  /*93c0*/  IMAD R21, R0, 0x4, R5 ;  /* 0x0000000400157824 */ /* 0x000fe200078e0205 */
[----:B------:R-:W-:Y:S02]  /*93d0*/  PRMT R26, R26, 0x7632, R26 ;  /* 0x000076321a1a7816 */ /* 0x000fe4000000001a */
[----:B------:R-:W-:Y:S02]  /*93e0*/  LEA.HI.X.SX32 R13, R13, R3, 0x1, P6 ;  /* 0x000000030d0d7211 */ /* 0x000fe400030f0eff */
[----:B------:R-:W-:-:S02]  /*93f0*/  LEA R4, P6, R5, R2, 0x1 ;  /* 0x0000000205047211 */ /* 0x000fc400078c08ff */
[----:B------:R-:W-:Y:S01]  /*9400*/  ISETP.LT.AND P1, PT, R32, UR11, !P0 ;  /* 0x0000000b20007c0c */ /* 0x000fe2000c721270 */
[----:B------:R0:W-:Y:S01]  /*9410*/  @P4 STG.E.U16 desc[UR8][R16.64], R22 ;  /* 0x0000001610004986 */ /* 0x0001e2000c101508 */
[----:B------:R-:W-:-:S03]  /*9420*/  LEA.HI.X.SX32 R5, R5, R3, 0x1, P6 ;  /* 0x0000000305057211 */ /* 0x000fc600030f0eff */
[----:B------:R1:W-:Y:S01]  /*9430*/  @P3 STG.E.U16 desc[UR8][R8.64], R26 ;  /* 0x0000001a08003986 */ /* 0x0003e2000c101508 */
[----:B-----5:R-:W-:Y:S02]  /*9440*/  ISETP.LT.AND P2, PT, R29, UR11, !P0 ;  /* 0x0000000b1d007c0c */ /* 0x020fe4000c741270 */
[----:B------:R-:W-:Y:S02]  /*9450*/  PRMT R6, R30, 0x7632, R6 ;  /* 0x000076321e067816 */ /* 0x000fe40000000006 */
[----:B0-----:R-:W-:Y:S01]  /*9460*/  LEA R16, P6, R21, R2, 0x1 ;  /* 0x0000000215107211 */ /* 0x001fe200078c08ff */
[----:B-1----:R-:W-:-:S03]  /*9470*/  IMAD R9, R0, 0x4, R21 ;  /* 0x0000000400097824 */ /* 0x002fc600078e0215 */
[-C--:B------:R-:W-:Y:S02]  /*9480*/  LEA.HI.X.SX32 R17, R21, R3.reuse, 0x1, P6 ;  /* 0x0000000315117211 */ /* 0x080fe400030f0eff */
[----:B------:R-:W-:Y:S01]  /*9490*/  ISETP.LT.AND P5, PT, R28, UR11, !P0 ;  /* 0x0000000b1c007c0c */ /* 0x000fe2000c7a1270 */
[----:B------:R-:W-:Y:S01]  /*94a0*/  IMAD R21, R0, 0x4, R9 ;  /* 0x0000000400157824 */ /* 0x000fe200078e0209 */
[C---:B------:R-:W-:Y:S01]  /*94b0*/  LEA R8, P6, R9.reuse, R2, 0x1 ;  /* 0x0000000209087211 */ /* 0x040fe200078c08ff */
[----:B------:R0:W-:Y:S01]  /*94c0*/  @P1 STG.E.U16 desc[UR8][R12.64], R6 ;  /* 0x000000060c001986 */ /* 0x0001e2000c101508 */
[----:B------:R-:W-:Y:S01]  /*94d0*/  PRMT R34, R34, 0x7632, R34 ;  /* 0x0000763222227816 */ /* 0x000fe20000000022 */
[----:B------:R-:W-:Y:S01]  /*94e0*/  IMAD R25, R0, 0x4, R21 ;  /* 0x0000000400197824 */ /* 0x000fe200078e0215 */
[----:B------:R-:W-:-:S03]  /*94f0*/  LEA.HI.X.SX32 R9, R9, R3, 0x1, P6 ;  /* 0x0000000309097211 */ /* 0x000fc600030f0eff */
[----:B------:R1:W-:Y:S01]  /*9500*/  @P2 STG.E.U16 desc[UR8][R4.64], R34 ;  /* 0x0000002204002986 */ /* 0x0003e2000c101508 */
[----:B0-----:R-:W-:-:S04]  /*9510*/  LEA R12, P6, R21, R2, 0x1 ;  /* 0x00000002150c7211 */ /* 0x001fc800078c08ff */
[-C--:B------:R-:W-:Y:S01]  /*9520*/  LEA.HI.X.SX32 R13, R21, R3.reuse, 0x1, P6 ;  /* 0x00000003150d7211 */ /* 0x080fe200030f0eff */
[C---:B------:R-:W-:Y:S01]  /*9530*/  IMAD R21, R0.reuse, 0x4, R25 ;  /* 0x0000000400157824 */ /* 0x040fe200078e0219 */
[CC--:B-1----:R-:W-:Y:S01]  /*9540*/  LEA R4, P6, R25.reuse, R2.reuse, 0x1 ;  /* 0x0000000219047211 */ /* 0x0c2fe200078c08ff */
[----:B------:R0:W-:Y:S03]  /*9550*/  @P5 STG.E.U16 desc[UR8][R16.64], R11 ;  /* 0x0000000b10005986 */ /* 0x0001e6000c101508 */
[----:B------:R-:W-:Y:S01]  /*9560*/  LEA.HI.X.SX32 R5, R25, R3, 0x1, P6 ;  /* 0x0000000319057211 */ /* 0x000fe200030f0eff */
[----:B------:R-:W-:Y:S01]  /*9570*/  IMAD R25, R0, 0x4, R21 ;  /* 0x0000000400197824 */ /* 0x000fe200078e0215 */
[----:B------:R-:W-:Y:S02]  /*9580*/  ISETP.LT.AND P2, PT, R252, UR11, !P0 ;  /* 0x0000000bfc007c0c */ /* 0x000fe4000c741270 */
[----:B0-----:R-:W-:-:S04]  /*9590*/  LEA R16, P6, R21, R2, 0x1 ;  /* 0x0000000215107211 */ /* 0x001fc800078c08ff */
[----:B------:R-:W-:Y:S01]  /*95a0*/  LEA.HI.X.SX32 R17, R21, R3, 0x1, P6 ;  /* 0x0000000315117211 */ /* 0x000fe200030f0eff */
[----:B------:R-:W-:Y:S01]  /*95b0*/  IMAD R21, R0, 0x4, R25 ;  /* 0x0000000400157824 */ /* 0x000fe200078e0219 */
[----:B------:R-:W-:Y:S02]  /*95c0*/  ISETP.LT.AND P5, PT, R251, UR11, !P0 ;  /* 0x0000000bfb007c0c */ /* 0x000fe4000c7a1270 */
[----:B------:R-:W-:Y:S02]  /*95d0*/  PRMT R6, R15, 0x7632, R6 ;  /* 0x000076320f067816 */ /* 0x000fe40000000006 */
[----:B--2---:R-:W-:Y:S02]  /*95e0*/  ISETP.LT.AND P4, PT, R24, UR11, !P0 ;  /* 0x0000000b18007c0c */ /* 0x004fe4000c781270 */
[----:B---3--:R-:W-:Y:S02]  /*95f0*/  ISETP.LT.AND P3, PT, R20, UR11, !P0 ;  /* 0x0000000b14007c0c */ /* 0x008fe4000c761270 */
[----:B------:R-:W-:-:S09]  /*9600*/  ISETP.LT.AND P1, PT, R10, UR11, !P0 ;  /* 0x0000000b0a007c0c */ /* 0x000fd2000c721270 */
[----:B------:R0:W-:Y:S04]  /*9610*/  @P4 STG.E.U16 desc[UR8][R8.64], R15 ;  /* 0x0000000f08004986 */ /* 0x0001e8000c101508 */
[----:B------:R1:W-:Y:S01]  /*9620*/  @P3 STG.E.U16 desc[UR8][R12.64], R7 ;  /* 0x000000070c003986 */ /* 0x0003e2000c101508 */
[----:B0-----:R-:W-:-:S04]  /*9630*/  LEA R8, P6, R25, R2, 0x1 ;  /* 0x0000000219087211 */ /* 0x001fc800078c08ff */
[-C--:B------:R-:W-:Y:S01]  /*9640*/  LEA.HI.X.SX32 R9, R25, R3.reuse, 0x1, P6 ;  /* 0x0000000319097211 */ /* 0x080fe200030f0eff */
[----:B------:R-:W-:Y:S01]  /*9650*/  IMAD R25, R0, 0x4, R21 ;  /* 0x0000000400197824 */ /* 0x000fe200078e0215 */
[-C--:B-1----:R-:W-:Y:S01]  /*9660*/  LEA R12, P6, R21, R2.reuse, 0x1 ;  /* 0x00000002150c7211 */ /* 0x082fe200078c08ff */
[----:B------:R0:W-:Y:S01]  /*9670*/  @P1 STG.E.U16 desc[UR8][R4.64], R19 ;  /* 0x0000001304001986 */ /* 0x0001e2000c101508 */
[----:B------:R-:W-:Y:S02]  /*9680*/  ISETP.LT.AND P4, PT, R250, UR11, !P0 ;  /* 0x0000000bfa007c0c */ /* 0x000fe4000c781270 */
[----:B------:R-:W-:Y:S02]  /*9690*/  ISETP.LT.AND P3, PT, R249, UR11, !P0 ;  /* 0x0000000bf9007c0c */ /* 0x000fe4000c761270 */
[----:B------:R-:W-:Y:S01]  /*96a0*/  LEA.HI.X.SX32 R13, R21, R3, 0x1, P6 ;  /* 0x00000003150d7211 */ /* 0x000fe200030f0eff */
[----:B------:R-:W-:Y:S01]  /*96b0*/  IMAD R21, R0, 0x4, R25 ;  /* 0x0000000400157824 */ /* 0x000fe200078e0219 */
[----:B------:R1:W-:Y:S01]  /*96c0*/  @P2 STG.E.U16 desc[UR8][R16.64], R23 ;  /* 0x0000001710002986 */ /* 0x0003e2000c101508 */
[----:B0-----:R-:W-:-:S04]  /*96d0*/  LEA R4, P6, R25, R2, 0x1 ;  /* 0x0000000219047211 */ /* 0x001fc800078c08ff */
[-C--:B------:R-:W-:Y:S01]  /*96e0*/  LEA.HI.X.SX32 R5, R25, R3.reuse, 0x1, P6 ;  /* 0x0000000319057211 */ /* 0x080fe200030f0eff */
[----:B------:R-:W-:Y:S01]  /*96f0*/  IMAD R25, R0, 0x4, R21 ;  /* 0x0000000400197824 */ /* 0x000fe200078e0215 */
[C---:B-1----:R-:W-:Y:S02]  /*9700*/  LEA R16, P6, R21.reuse, R2, 0x1 ;  /* 0x0000000215107211 */ /* 0x042fe400078c08ff */
[----:B------:R-:W-:Y:S01]  /*9710*/  ISETP.LT.AND P1, PT, R248, UR11, !P0 ;  /* 0x0000000bf8007c0c */ /* 0x000fe2000c721270 */
[----:B------:R0:W-:Y:S01]  /*9720*/  @P5 STG.E.U16 desc[UR8][R8.64], R27 ;  /* 0x0000001b08005986 */ /* 0x0001e2000c101508 */
[----:B------:R-:W-:Y:S01]  /*9730*/  LEA.HI.X.SX32 R17, R21, R3, 0x1, P6 ;  /* 0x0000000315117211 */ /* 0x000fe200030f0eff */
[----:B------:R-:W-:Y:S02]  /*9740*/  IMAD R21, R0, 0x4, R25 ;  /* 0x0000000400157824 */ /* 0x000fe400078e0219 */
[----:B------:R-:W-:Y:S04]  /*9750*/  @P4 STG.E.U16 desc[UR8][R12.64], R31 ;  /* 0x0000001f0c004986 */ /* 0x000fe8000c101508 */
[----:B------:R1:W-:Y:S01]  /*9760*/  @P3 STG.E.U16 desc[UR8][R4.64], R35 ;  /* 0x0000002304003986 */ /* 0x0003e2000c101508 */
[----:B------:R-:W-:-:S02]  /*9770*/  ISETP.LT.AND P2, PT, R247, UR11, !P0 ;  /* 0x0000000bf7007c0c */ /* 0x000fc4000c741270 */
[----:B0-----:R-:W-:Y:S02]  /*9780*/  LEA R8, P6, R25, R2, 0x1 ;  /* 0x0000000219087211 */ /* 0x001fe400078c08ff */
[----:B-1----:R-:W-:Y:S01]  /*9790*/  PRMT R5, R11, 0x7632, R5 ;  /* 0x000076320b057816 */ /* 0x002fe20000000005 */
[----:B------:R-:W-:-:S04]  /*97a0*/  IMAD R11, R0, 0x4, R21 ;  /* 0x00000004000b7824 */ /* 0x000fc800078e0215 */
[C---:B------:R-:W-:Y:S01]  /*97b0*/  IMAD R13, R0.reuse, 0x4, R11 ;  /* 0x00000004000d7824 */ /* 0x040fe200078e020b */
[----:B------:R0:W-:Y:S01]  /*97c0*/  @P1 STG.E.U16 desc[UR8][R16.64], R5 ;  /* 0x0000000510001986 */ /* 0x0001e2000c101508 */
[-C--:B------:R-:W-:Y:S02]  /*97d0*/  LEA R4, P1, R21, R2.reuse, 0x1 ;  /* 0x0000000215047211 */ /* 0x080fe400078208ff */
[C---:B------:R-:W-:Y:S01]  /*97e0*/  IMAD R15, R0.reuse, 0x4, R13 ;  /* 0x00000004000f7824 */ /* 0x040fe200078e020d */
[-C--:B------:R-:W-:Y:S02]  /*97f0*/  LEA.HI.X.SX32 R9, R25, R3.reuse, 0x1, P6 ;  /* 0x0000000319097211 */ /* 0x080fe400030f0eff */
[----:B0-----:R-:W-:Y:S01]  /*9800*/  LEA.HI.X.SX32 R5, R21, R3, 0x1, P1 ;  /* 0x0000000315057211 */ /* 0x001fe200008f0eff */
[----:B------:R-:W-:Y:S02]  /*9810*/  IMAD R21, R0, 0x4, R15 ;  /* 0x0000000400157824 */ /* 0x000fe400078e020f */
[----:B------:R0:W-:Y:S01]  /*9820*/  @P2 STG.E.U16 desc[UR8][R8.64], R6 ;  /* 0x0000000608002986 */ /* 0x0001e2000c101508 */
[----:B------:R-:W-:-:S02]  /*9830*/  LEA R10, P2, R11, R2, 0x1 ;  /* 0x000000020b0a7211 */ /* 0x000fc400078408ff */
[----:B------:R-:W-:Y:S02]  /*9840*/  ISETP.LT.AND P5, PT, R246, UR11, !P0 ;  /* 0x0000000bf6007c0c */ /* 0x000fe4000c7a1270 */
[----:B------:R-:W-:Y:S02]  /*9850*/  ISETP.LT.AND P4, PT, R245, UR11, !P0 ;  /* 0x0000000bf5007c0c */ /* 0x000fe4000c781270 */
[----:B------:R-:W-:Y:S02]  /*9860*/  ISETP.LT.AND P3, PT, R244, UR11, !P0 ;  /* 0x0000000bf4007c0c */ /* 0x000fe4000c761270 */
[-C--:B------:R-:W-:Y:S02]  /*9870*/  LEA R12, P6, R13, R2.reuse, 0x1 ;  /* 0x000000020d0c7211 */ /* 0x080fe400078c08ff */
[----:B0-----:R-:W-:Y:S02]  /*9880*/  LEA R8, P1, R21, R2, 0x1 ;  /* 0x0000000215087211 */ /* 0x001fe400078208ff */
[----:B------:R-:W-:-:S02]  /*9890*/  LEA.HI.X.SX32 R11, R11, R3, 0x1, P2 ;  /* 0x000000030b0b7211 */ /* 0x000fc400010f0eff */
[----:B------:R-:W-:Y:S02]  /*98a0*/  ISETP.LT.AND P2, PT, R243, UR11, !P0 ;  /* 0x0000000bf3007c0c */ /* 0x000fe4000c741270 */
[-C--:B------:R-:W-:Y:S02]  /*98b0*/  LEA.HI.X.SX32 R9, R21, R3.reuse, 0x1, P1 ;  /* 0x0000000315097211 */ /* 0x080fe400008f0eff */
[----:B------:R-:W-:Y:S02]  /*98c0*/  ISETP.LT.AND P1, PT, R242, UR11, !P0 ;  /* 0x0000000bf2007c0c */ /* 0x000fe4000c721270 */
[----:B------:R-:W-:Y:S02]  /*98d0*/  ISETP.LT.AND P0, PT, R241, UR11, !P0 ;  /* 0x0000000bf1007c0c */ /* 0x000fe4000c701270 */
[----:B------:R-:W-:Y:S02]  /*98e0*/  LEA.HI.X.SX32 R13, R13, R3, 0x1, P6 ;  /* 0x000000030d0d7211 */ /* 0x000fe400030f0eff */
[----:B------:R-:W-:-:S02]  /*98f0*/  LEA R14, P6, R15, R2, 0x1 ;  /* 0x000000020f0e7211 */ /* 0x000fc400078c08ff */
[----:B------:R-:W-:Y:S02]  /*9900*/  PRMT R7, R7, 0x7632, R7 ;  /* 0x0000763207077816 */ /* 0x000fe40000000007 */
[----:B------:R-:W-:Y:S01]  /*9910*/  PRMT R19, R19, 0x7632, R19 ;  /* 0x0000763213137816 */ /* 0x000fe20000000013 */
[----:B------:R-:W-:Y:S01]  /*9920*/  IMAD R0, R0, 0x4, R21 ;  /* 0x0000000400007824 */ /* 0x000fe200078e0215 */
[----:B------:R-:W-:Y:S02]  /*9930*/  PRMT R6, R23, 0x7632, R6 ;  /* 0x0000763217067816 */ /* 0x000fe40000000006 */
[----:B------:R-:W-:Y:S02]  /*9940*/  LEA.HI.X.SX32 R15, R15, R3, 0x1, P6 ;  /* 0x000000030f0f7211 */ /* 0x000fe400030f0eff */
[----:B------:R-:W-:Y:S01]  /*9950*/  PRMT R27, R27, 0x7632, R27 ;  /* 0x000076321b1b7816 */ /* 0x000fe2000000001b */
[----:B------:R0:W-:Y:S01]  /*9960*/  @P5 STG.E.U16 desc[UR8][R4.64], R7 ;  /* 0x0000000704005986 */ /* 0x0001e2000c101508 */
[----:B------:R-:W-:-:S03]  /*9970*/  PRMT R31, R31, 0x7632, R31 ;  /* 0x000076321f1f7816 */ /* 0x000fc6000000001f */
[----:B------:R0:W-:Y:S01]  /*9980*/  @P4 STG.E.U16 desc[UR8][R10.64], R19 ;  /* 0x000000130a004986 */ /* 0x0001e2000c101508 */
[----:B------:R-:W-:-:S03]  /*9990*/  LEA R2, P6, R0, R2, 0x1 ;  /* 0x0000000200027211 */ /* 0x000fc600078c08ff */
[----:B------:R0:W-:Y:S04]  /*99a0*/  @P3 STG.E.U16 desc[UR8][R12.64], R6 ;  /* 0x000000060c003986 */ /* 0x0001e8000c101508 */
[----:B------:R0:W-:Y:S01]  /*99b0*/  @P2 STG.E.U16 desc[UR8][R14.64], R27 ;  /* 0x0000001b0e002986 */ /* 0x0001e2000c101508 */
[----:B------:R-:W-:-:S03]  /*99c0*/  LEA.HI.X.SX32 R3, R0, R3, 0x1, P6 ;  /* 0x0000000300037211 */ /* 0x000fc600030f0eff */
[----:B------:R0:W-:Y:S01]  /*99d0*/  @P1 STG.E.U16 desc[UR8][R8.64], R31 ;  /* 0x0000001f08001986 */ /* 0x0001e2000c101508 */
[----:B------:R-:W-:Y:S05]  /*99e0*/  @!P0 EXIT ;  /* 0x000000000000894d */ /* 0x000fea0003800000 */
[----:B------:R-:W-:-:S05]  /*99f0*/  PRMT R35, R35, 0x7632, R35 ;  /* 0x0000763223237816 */ /* 0x000fca0000000023 */
[----:B------:R-:W-:Y:S01]  /*9a00*/  STG.E.U16 desc[UR8][R2.64], R35 ;  /* 0x0000002302007986 */ /* 0x000fe2000c101508 */
[----:B------:R-:W-:Y:S05]  /*9a10*/  EXIT ;  /* 0x000000000000794d */ /* 0x000fea0003800000 */
.L_x_3:
[----:B------:R-:W-:-:S00]  /*9a20*/  BRA `(.L_x_3) ;  /* 0xfffffffc00fc7947 */ /* 0x000fc0000383ffff */
[----:B------:R-:W-:-:S00]  /*9a30*/  NOP ;  /* 0x0000000000007918 */ /* 0x000fc00000000000 */
        /* <DEDUP_REMOVED lines=12> */
.L_x_4:


//--------------------- .nv.shared.matmul_kernel  --------------------------
	.section	.nv.shared.matmul_kernel,"aw",@nobits
	.sectionflags	@""
	.align	16
	.zero		1024


//--------------------- .nv.shared.reserved.0     --------------------------
	.section	.nv.shared.reserved.0,"aw",@nobits
	.weak		__nv_reservedSMEM_offset_0_alias
	.size		__nv_reservedSMEM_offset_0_alias, 0, 0
	.other		__nv_reservedSMEM_offset_0_alias,@"STO_CUDA_RESERVED_SHARED STV_DEFAULT"
__nv_reservedSMEM_offset_0_alias:
	.zero		0


//--------------------- .nv.constant0.matmul_kernel --------------------------
	.section	.nv.constant0.matmul_kernel,"a",@progbits
	.sectionflags	@""
	.align	4
.nv.constant0.matmul_kernel:
	.zero		608


//--------------------- SYMBOLS --------------------------

	.type		.nv.reservedSmem.offset0,@object
	.size		.nv.reservedSmem.offset0,0x4
